	.target	sm_100a

	.elftype	@"ET_EXEC"


//--------------------- .note.nv.tkinfo           --------------------------
	.section	.note.nv.tkinfo,"",@"SHT_NOTE"
	.sectionflags	@"SHF_NOTE_NV_TKINFO"
	.tkinfo
        /*0018*/ 	.word	0x00000002
        /*0030*/ 	.string	""
        /*0030*/ 	.string	"ptxas"
        /*0030*/ 	.string	"Cuda compilation tools, release 13.0, V13.0.88"
        /*0030*/ 	.string	"Build cuda_13.0.r13.0/compiler.36424714_0"
        /*0030*/ 	.string	"-arch sm_100a -m 64 "



//--------------------- .note.nv.cuinfo           --------------------------
	.section	.note.nv.cuinfo,"",@"SHT_NOTE"
	.sectionflags	@"SHF_NOTE_NV_CUINFO"
        /*0018*/ 	.short	0x0002
        /*001a*/ 	.short	0x0064
        /*001c*/ 	.short	0x0082
	.zero		2


//--------------------- .nv.info                  --------------------------
	.section	.nv.info,"",@"SHT_CUDA_INFO"
	.align	4


	//----- nvinfo : EIATTR_REGCOUNT
	.align		4
        /*0000*/ 	.byte	0x04, 0x2f
        /*0002*/ 	.short	(.L_19 - .L_18)
	.align		4
.L_18:
        /*0004*/ 	.word	index@(_ZN7cutlass13device_kernelINS_4gemm6kernel13GemmUniversalIN4cute5tupleIJiiiiEEENS1_10collective13CollectiveMmaINS1_35MainloopSm100TmaUmmaWarpSpecializedILi2ELi2ELi2ENS5_IJNS4_1CILi1EEESB_SB_EEEEENS5_IJNSA_ILi128EEENSA_ILi256EEENSA_ILi32EEEEEEfNS5_IJlSB_lEEEfSI_NS4_8TiledMMAINS4_8MMA_AtomIJNS4_17SM100_MMA_TF32_SSINS_10tfloat32_tESM_fLi128ELi256ELNS4_4UMMA5MajorE0ELSO_0ELNSN_7ScaleInE0ELSP_0EEEEEENS4_6LayoutISC_NS5_IJNSA_ILi0EEEST_ST_EEEEENS5_IJNS4_10UnderscoreESW_SW_EEEEENS4_13SM90_TMA_LOADENS4_14ComposedLayoutINS4_7SwizzleILi3ELi4ELi3EEENS4_18smem_ptr_flag_bitsILi32EEENSS_INS5_IJNSA_ILi8EEESG_EEENS5_IJSG_SB_EEEEEEEvNS4_8identityESZ_S19_vS1A_EENS_8epilogue10collective18CollectiveEpilogueINS1C_23Sm100TmaWarpSpecializedILi4ELi2ELi32ELb1ELb0EEEJSH_NS5_IJNSS_ISE_SB_EENSS_ISG_SB_EEEEEfSI_fSI_NS1C_6fusion15FusionCallbacksIS1G_NS1K_17LinearCombinationIffffLNS_15FloatRoundStyleE2EEESH_S1J_JEEENS4_5SM1004TMEM4LOAD26SM100_TMEM_LOAD_32dp32b32xESZ_S19_NS4_39AutoVectorizingCopyWithAssumedAlignmentILi128EEENS4_14SM90_TMA_STOREES19_S1V_S1V_EEEvvEEEEvNT_6ParamsE)
        /*0008*/ 	.word	0x00000099


	//----- nvinfo : EIATTR_FRAME_SIZE
	.align		4
.L_19:
        /*000c*/ 	.byte	0x04, 0x11
        /*000e*/ 	.short	(.L_21 - .L_20)
	.align		4
.L_20:
        /*0010*/ 	.word	index@($__internal_2_$__cuda_sm10x_tcgen05_guardrail_trap_unallocated_columns_being_dealloced)
        /*0014*/ 	.word	0x00000000


	//----- nvinfo : EIATTR_FRAME_SIZE
	.align		4
.L_21:
        /*0018*/ 	.byte	0x04, 0x11
        /*001a*/ 	.short	(.L_23 - .L_22)
	.align		4
.L_22:
        /*001c*/ 	.word	index@($__internal_1_$__cuda_sm10x_tcgen05_guardrail_trap_phase_invalid_during_alloc)
        /*0020*/ 	.word	0x00000000


	//----- nvinfo : EIATTR_FRAME_SIZE
	.align		4
.L_23:
        /*0024*/ 	.byte	0x04, 0x11
        /*0026*/ 	.short	(.L_25 - .L_24)
	.align		4
.L_24:
        /*0028*/ 	.word	index@($__internal_0_$__cuda_sm10x_tcgen05_guardrail_trap_col_being_dealloced_not_returned_by_alloc)
        /*002c*/ 	.word	0x00000000


	//----- nvinfo : EIATTR_FRAME_SIZE
	.align		4
.L_25:
        /*0030*/ 	.byte	0x04, 0x11
        /*0032*/ 	.short	(.L_27 - .L_26)
	.align		4
.L_26:
        /*0034*/ 	.word	index@(_ZN7cutlass13device_kernelINS_4gemm6kernel13GemmUniversalIN4cute5tupleIJiiiiEEENS1_10collective13CollectiveMmaINS1_35MainloopSm100TmaUmmaWarpSpecializedILi2ELi2ELi2ENS5_IJNS4_1CILi1EEESB_SB_EEEEENS5_IJNSA_ILi128EEENSA_ILi256EEENSA_ILi32EEEEEEfNS5_IJlSB_lEEEfSI_NS4_8TiledMMAINS4_8MMA_AtomIJNS4_17SM100_MMA_TF32_SSINS_10tfloat32_tESM_fLi128ELi256ELNS4_4UMMA5MajorE0ELSO_0ELNSN_7ScaleInE0ELSP_0EEEEEENS4_6LayoutISC_NS5_IJNSA_ILi0EEEST_ST_EEEEENS5_IJNS4_10UnderscoreESW_SW_EEEEENS4_13SM90_TMA_LOADENS4_14ComposedLayoutINS4_7SwizzleILi3ELi4ELi3EEENS4_18smem_ptr_flag_bitsILi32EEENSS_INS5_IJNSA_ILi8EEESG_EEENS5_IJSG_SB_EEEEEEEvNS4_8identityESZ_S19_vS1A_EENS_8epilogue10collective18CollectiveEpilogueINS1C_23Sm100TmaWarpSpecializedILi4ELi2ELi32ELb1ELb0EEEJSH_NS5_IJNSS_ISE_SB_EENSS_ISG_SB_EEEEEfSI_fSI_NS1C_6fusion15FusionCallbacksIS1G_NS1K_17LinearCombinationIffffLNS_15FloatRoundStyleE2EEESH_S1J_JEEENS4_5SM1004TMEM4LOAD26SM100_TMEM_LOAD_32dp32b32xESZ_S19_NS4_39AutoVectorizingCopyWithAssumedAlignmentILi128EEENS4_14SM90_TMA_STOREES19_S1V_S1V_EEEvvEEEEvNT_6ParamsE)
        /*0038*/ 	.word	0x00000000


	//----- nvinfo : EIATTR_MIN_STACK_SIZE
	.align		4
.L_27:
        /*003c*/ 	.byte	0x04, 0x12
        /*003e*/ 	.short	(.L_29 - .L_28)
	.align		4
.L_28:
        /*0040*/ 	.word	index@(_ZN7cutlass13device_kernelINS_4gemm6kernel13GemmUniversalIN4cute5tupleIJiiiiEEENS1_10collective13CollectiveMmaINS1_35MainloopSm100TmaUmmaWarpSpecializedILi2ELi2ELi2ENS5_IJNS4_1CILi1EEESB_SB_EEEEENS5_IJNSA_ILi128EEENSA_ILi256EEENSA_ILi32EEEEEEfNS5_IJlSB_lEEEfSI_NS4_8TiledMMAINS4_8MMA_AtomIJNS4_17SM100_MMA_TF32_SSINS_10tfloat32_tESM_fLi128ELi256ELNS4_4UMMA5MajorE0ELSO_0ELNSN_7ScaleInE0ELSP_0EEEEEENS4_6LayoutISC_NS5_IJNSA_ILi0EEEST_ST_EEEEENS5_IJNS4_10UnderscoreESW_SW_EEEEENS4_13SM90_TMA_LOADENS4_14ComposedLayoutINS4_7SwizzleILi3ELi4ELi3EEENS4_18smem_ptr_flag_bitsILi32EEENSS_INS5_IJNSA_ILi8EEESG_EEENS5_IJSG_SB_EEEEEEEvNS4_8identityESZ_S19_vS1A_EENS_8epilogue10collective18CollectiveEpilogueINS1C_23Sm100TmaWarpSpecializedILi4ELi2ELi32ELb1ELb0EEEJSH_NS5_IJNSS_ISE_SB_EENSS_ISG_SB_EEEEEfSI_fSI_NS1C_6fusion15FusionCallbacksIS1G_NS1K_17LinearCombinationIffffLNS_15FloatRoundStyleE2EEESH_S1J_JEEENS4_5SM1004TMEM4LOAD26SM100_TMEM_LOAD_32dp32b32xESZ_S19_NS4_39AutoVectorizingCopyWithAssumedAlignmentILi128EEENS4_14SM90_TMA_STOREES19_S1V_S1V_EEEvvEEEEvNT_6ParamsE)
        /*0044*/ 	.word	0x00000000
.L_29:


//--------------------- .nv.compat                --------------------------
	.section	.nv.compat,"",@"SHT_CUDA_COMPAT_INFO"
	.align	4
        /*0000*/ 	.byte	0x02, 0x09, 0x01, 0x00, 0x02, 0x02, 0x02, 0x00, 0x02, 0x05, 0x05, 0x00, 0x03, 0x07, 0x01, 0x01
        /*0010*/ 	.byte	0x02, 0x03, 0x01, 0x00, 0x02, 0x06, 0x01, 0x00, 0x04, 0x0b, 0x08, 0x00, 0x09, 0x00, 0x00, 0x00
        /*0020*/ 	.byte	0x00, 0x00, 0x00, 0x00


//--------------------- .nv.info._ZN7cutlass13device_kernelINS_4gemm6kernel13GemmUniversalIN4cute5tupleIJiiiiEEENS1_10collective13CollectiveMmaINS1_35MainloopSm100TmaUmmaWarpSpecializedILi2ELi2ELi2ENS5_IJNS4_1CILi1EEESB_SB_EEEEENS5_IJNSA_ILi128EEENSA_ILi256EEENSA_ILi32EEEEEEfNS5_IJlSB_lEEEfSI_NS4_8TiledMMAINS4_8MMA_AtomIJNS4_17SM100_MMA_TF32_SSINS_10tfloat32_tESM_fLi128ELi256ELNS4_4UMMA5MajorE0ELSO_0ELNSN_7ScaleInE0ELSP_0EEEEEENS4_6LayoutISC_NS5_IJNSA_ILi0EEEST_ST_EEEEENS5_IJNS4_10UnderscoreESW_SW_EEEEENS4_13SM90_TMA_LOADENS4_14ComposedLayoutINS4_7SwizzleILi3ELi4ELi3EEENS4_18smem_ptr_flag_bitsILi32EEENSS_INS5_IJNSA_ILi8EEESG_EEENS5_IJSG_SB_EEEEEEEvNS4_8identityESZ_S19_vS1A_EENS_8epilogue10collective18CollectiveEpilogueINS1C_23Sm100TmaWarpSpecializedILi4ELi2ELi32ELb1ELb0EEEJSH_NS5_IJNSS_ISE_SB_EENSS_ISG_SB_EEEEEfSI_fSI_NS1C_6fusion15FusionCallbacksIS1G_NS1K_17LinearCombinationIffffLNS_15FloatRoundStyleE2EEESH_S1J_JEEENS4_5SM1004TMEM4LOAD26SM100_TMEM_LOAD_32dp32b32xESZ_S19_NS4_39AutoVectorizingCopyWithAssumedAlignmentILi128EEENS4_14SM90_TMA_STOREES19_S1V_S1V_EEEvvEEEEvNT_6ParamsE --------------------------
	.section	.nv.info._ZN7cutlass13device_kernelINS_4gemm6kernel13GemmUniversalIN4cute5tupleIJiiiiEEENS1_10collective13CollectiveMmaINS1_35MainloopSm100TmaUmmaWarpSpecializedILi2ELi2ELi2ENS5_IJNS4_1CILi1EEESB_SB_EEEEENS5_IJNSA_ILi128EEENSA_ILi256EEENSA_ILi32EEEEEEfNS5_IJlSB_lEEEfSI_NS4_8TiledMMAINS4_8MMA_AtomIJNS4_17SM100_MMA_TF32_SSINS_10tfloat32_tESM_fLi128ELi256ELNS4_4UMMA5MajorE0ELSO_0ELNSN_7ScaleInE0ELSP_0EEEEEENS4_6LayoutISC_NS5_IJNSA_ILi0EEEST_ST_EEEEENS5_IJNS4_10UnderscoreESW_SW_EEEEENS4_13SM90_TMA_LOADENS4_14ComposedLayoutINS4_7SwizzleILi3ELi4ELi3EEENS4_18smem_ptr_flag_bitsILi32EEENSS_INS5_IJNSA_ILi8EEESG_EEENS5_IJSG_SB_EEEEEEEvNS4_8identityESZ_S19_vS1A_EENS_8epilogue10collective18CollectiveEpilogueINS1C_23Sm100TmaWarpSpecializedILi4ELi2ELi32ELb1ELb0EEEJSH_NS5_IJNSS_ISE_SB_EENSS_ISG_SB_EEEEEfSI_fSI_NS1C_6fusion15FusionCallbacksIS1G_NS1K_17LinearCombinationIffffLNS_15FloatRoundStyleE2EEESH_S1J_JEEENS4_5SM1004TMEM4LOAD26SM100_TMEM_LOAD_32dp32b32xESZ_S19_NS4_39AutoVectorizingCopyWithAssumedAlignmentILi128EEENS4_14SM90_TMA_STOREES19_S1V_S1V_EEEvvEEEEvNT_6ParamsE,"",@"SHT_CUDA_INFO"
	.sectionflags	@""
	.align	4


	//----- nvinfo : EIATTR_CUDA_API_VERSION
	.align		4
        /*0000*/ 	.byte	0x04, 0x37
        /*0002*/ 	.short	(.L_31 - .L_30)
.L_30:
        /*0004*/ 	.word	0x00000082


	//----- nvinfo : EIATTR_KPARAM_INFO
	.align		4
.L_31:
        /*0008*/ 	.byte	0x04, 0x17
        /*000a*/ 	.short	(.L_33 - .L_32)
.L_32:
        /*000c*/ 	.word	0x00000000
        /*0010*/ 	.short	0x0000
        /*0012*/ 	.short	0x0000
        /*0014*/ 	.byte	0x00, 0xf0, 0x01, 0x20


	//----- nvinfo : EIATTR_AT_ENTRY_FRAGMENTS
	.align		4
.L_33:
        /*0018*/ 	.byte	0x04, 0x4f
        /*001a*/ 	.short	(.L_35 - .L_34)


	//   ....[0]....
.L_34:
        /*001c*/ 	.word	0x00000006


	//----- nvinfo : EIATTR_RESERVED_SMEM_USED
	.align		4
.L_35:
        /*0020*/ 	.byte	0x01, 0x41
	.zero		2


	//----- nvinfo : EIATTR_SPARSE_MMA_MASK
	.align		4
        /*0024*/ 	.byte	0x03, 0x50
        /*0026*/ 	.short	0x0000


	//----- nvinfo : EIATTR_TCGEN05_1CTA_USED
	.align		4
        /*0028*/ 	.byte	0x01, 0x51
	.zero		2


	//----- nvinfo : EIATTR_MAXREG_COUNT
	.align		4
        /*002c*/ 	.byte	0x03, 0x1b
        /*002e*/ 	.short	0x00ff


	//----- nvinfo : EIATTR_NUM_BARRIERS
	.align		4
        /*0030*/ 	.byte	0x02, 0x4c
        /*0032*/ 	.byte	0x07
	.zero		1


	//----- nvinfo : EIATTR_EXTERNS
	.align		4
        /*0034*/ 	.byte	0x04, 0x0f
        /*0036*/ 	.short	(.L_37 - .L_36)


	//   ....[0]....
	.align		4
.L_36:
        /*0038*/ 	.word	index@(__assertfail)


	//----- nvinfo : EIATTR_MERCURY_ISA_VERSION
	.align		4
.L_37:
        /*003c*/ 	.byte	0x03, 0x5f
        /*003e*/ 	.short	0x0101


	//----- nvinfo : EIATTR_INT_WARP_WIDE_INSTR_OFFSETS
	.align		4
        /*0040*/ 	.byte	0x04, 0x31
        /*0042*/ 	.short	(.L_39 - .L_38)


	//   ....[0]....
.L_38:
        /*0044*/ 	.word	0x00001d60


	//   ....[1]....
        /*0048*/ 	.word	0x00003570


	//   ....[2]....
        /*004c*/ 	.word	0x00003590


	//   ....[3]....
        /*0050*/ 	.word	0x000035c0


	//   ....[4]....
        /*0054*/ 	.word	0x00003ef0


	//   ....[5]....
        /*0058*/ 	.word	0x00003f60


	//   ....[6]....
        /*005c*/ 	.word	0x00004050


	//   ....[7]....
        /*0060*/ 	.word	0x000040d0


	//   ....[8]....
        /*0064*/ 	.word	0x000041c0


	//   ....[9]....
        /*0068*/ 	.word	0x00004240


	//   ....[10]....
        /*006c*/ 	.word	0x00004340


	//   ....[11]....
        /*0070*/ 	.word	0x000043d0


	//   ....[12]....
        /*0074*/ 	.word	0x000044d0


	//   ....[13]....
        /*0078*/ 	.word	0x000045b0


	//   ....[14]....
        /*007c*/ 	.word	0x00004650


	//   ....[15]....
        /*0080*/ 	.word	0x00004740


	//   ....[16]....
        /*0084*/ 	.word	0x000047e0


	//   ....[17]....
        /*0088*/ 	.word	0x000048f0


	//   ....[18]....
        /*008c*/ 	.word	0x00004a50


	//   ....[19]....
        /*0090*/ 	.word	0x00004ba0


	//----- nvinfo : EIATTR_COOP_GROUP_MASK_REGIDS
	.align		4
.L_39:
        /*0094*/ 	.byte	0x04, 0x29
        /*0096*/ 	.short	(.L_41 - .L_40)


	//   ....[0]....
.L_40:
        /*0098*/ 	.word	0xffffffff


	//   ....[1]....
        /*009c*/ 	.word	0xffffffff


	//   ....[2]....
        /*00a0*/ 	.word	0xffffffff


	//   ....[3]....
        /*00a4*/ 	.word	0xffffffff


	//   ....[4]....
        /*00a8*/ 	.word	0xffffffff


	//   ....[5]....
        /*00ac*/ 	.word	0xffffffff


	//   ....[6]....
        /*00b0*/ 	.word	0xffffffff


	//   ....[7]....
        /*00b4*/ 	.word	0xffffffff


	//   ....[8]....
        /*00b8*/ 	.word	0xffffffff


	//   ....[9]....
        /*00bc*/ 	.word	0xffffffff


	//   ....[10]....
        /*00c0*/ 	.word	0xffffffff


	//   ....[11]....
        /*00c4*/ 	.word	0xffffffff


	//   ....[12]....
        /*00c8*/ 	.word	0xffffffff


	//----- nvinfo : EIATTR_COOP_GROUP_INSTR_OFFSETS
	.align		4
.L_41:
        /*00cc*/ 	.byte	0x04, 0x28
        /*00ce*/ 	.short	(.L_43 - .L_42)


	//   ....[0]....
.L_42:
        /*00d0*/ 	.word	0x00000090


	//   ....[1]....
        /*00d4*/ 	.word	0x000004d0


	//   ....[2]....
        /*00d8*/ 	.word	0x00000600


	//   ....[3]....
        /*00dc*/ 	.word	0x000007a0


	//   ....[4]....
        /*00e0*/ 	.word	0x000008a0


	//   ....[5]....
        /*00e4*/ 	.word	0x00000a10


	//   ....[6]....
        /*00e8*/ 	.word	0x00000b70


	//   ....[7]....
        /*00ec*/ 	.word	0x00001c40


	//   ....[8]....
        /*00f0*/ 	.word	0x00002900


	//   ....[9]....
        /*00f4*/ 	.word	0x00002b10


	//   ....[10]....
        /*00f8*/ 	.word	0x00002b40


	//   ....[11]....
        /*00fc*/ 	.word	0x00003450


	//   ....[12]....
        /*0100*/ 	.word	0x00003680


	//----- nvinfo : EIATTR_VRC_CTA_INIT_COUNT
	.align		4
.L_43:
        /*0104*/ 	.byte	0x02, 0x4a
        /*0106*/ 	.byte	0x80
	.zero		1


	//----- nvinfo : EIATTR_SYSCALL_OFFSETS
	.align		4
        /*0108*/ 	.byte	0x04, 0x46
        /*010a*/ 	.short	(.L_45 - .L_44)


	//   ....[0]....
.L_44:
        /*010c*/ 	.word	0x00005640


	//   ....[1]....
        /*0110*/ 	.word	0x00005730


	//   ....[2]....
        /*0114*/ 	.word	0x000060a0


	//   ....[3]....
        /*0118*/ 	.word	0x00006af0


	//   ....[4]....
        /*011c*/ 	.word	0x00007510


	//   ....[5]....
        /*0120*/ 	.word	0x00007f60


	//   ....[6]....
        /*0124*/ 	.word	0x000089c0


	//   ....[7]....
        /*0128*/ 	.word	0x00009450


	//   ....[8]....
        /*012c*/ 	.word	0x00009eb0


	//   ....[9]....
        /*0130*/ 	.word	0x0000a8c0


	//----- nvinfo : EIATTR_MBARRIER_INSTR_OFFSETS
	.align		4
.L_45:
        /*0134*/ 	.byte	0x04, 0x39
        /*0136*/ 	.short	(.L_47 - .L_46)


	//   ....[0]....
.L_46:
        /*0138*/ 	.word	0x000005b0
        /*013c*/ 	.word	0x000000ff
        /*0140*/ 	.word	0x00000000
        /*0144*/ 	.short	0x0100
        /*0146*/ 	.byte	0x05
	.zero		1


	//   ....[1]....
        /*0148*/ 	.word	0x000005c0
        /*014c*/ 	.word	0x000000ff
        /*0150*/ 	.word	0x00000010
        /*0154*/ 	.short	0x0100
        /*0156*/ 	.byte	0x05
	.zero		1


	//   ....[2]....
        /*0158*/ 	.word	0x000005d0
        /*015c*/ 	.word	0x000000ff
        /*0160*/ 	.word	0x00000008
        /*0164*/ 	.short	0x0100
        /*0166*/ 	.byte	0x05
	.zero		1


	//   ....[3]....
        /*0168*/ 	.word	0x000005e0
        /*016c*/ 	.word	0x000000ff
        /*0170*/ 	.word	0x00000018
        /*0174*/ 	.short	0x0100
        /*0176*/ 	.byte	0x05
	.zero		1


	//   ....[4]....
        /*0178*/ 	.word	0x00000710
        /*017c*/ 	.word	0x000000ff
        /*0180*/ 	.word	0x00000020
        /*0184*/ 	.short	0x0100
        /*0186*/ 	.byte	0x07
	.zero		1


	//   ....[5]....
        /*0188*/ 	.word	0x00000720
        /*018c*/ 	.word	0x000000ff
        /*0190*/ 	.word	0x00000040
        /*0194*/ 	.short	0x0100
        /*0196*/ 	.byte	0x07
	.zero		1


	//   ....[6]....
        /*0198*/ 	.word	0x00000730
        /*019c*/ 	.word	0x000000ff
        /*01a0*/ 	.word	0x00000028
        /*01a4*/ 	.short	0x0100
        /*01a6*/ 	.byte	0x07
	.zero		1


	//   ....[7]....
        /*01a8*/ 	.word	0x00000740
        /*01ac*/ 	.word	0x000000ff
        /*01b0*/ 	.word	0x00000048
        /*01b4*/ 	.short	0x0100
        /*01b6*/ 	.byte	0x07
	.zero		1


	//   ....[8]....
        /*01b8*/ 	.word	0x00000750
        /*01bc*/ 	.word	0x000000ff
        /*01c0*/ 	.word	0x00000030
        /*01c4*/ 	.short	0x0100
        /*01c6*/ 	.byte	0x07
	.zero		1


	//   ....[9]....
        /*01c8*/ 	.word	0x00000760
        /*01cc*/ 	.word	0x000000ff
        /*01d0*/ 	.word	0x00000050
        /*01d4*/ 	.short	0x0100
        /*01d6*/ 	.byte	0x07
	.zero		1


	//   ....[10]....
        /*01d8*/ 	.word	0x00000770
        /*01dc*/ 	.word	0x000000ff
        /*01e0*/ 	.word	0x00000038
        /*01e4*/ 	.short	0x0100
        /*01e6*/ 	.byte	0x07
	.zero		1


	//   ....[11]....
        /*01e8*/ 	.word	0x00000780
        /*01ec*/ 	.word	0x000000ff
        /*01f0*/ 	.word	0x00000058
        /*01f4*/ 	.short	0x0100
        /*01f6*/ 	.byte	0x07
	.zero		1


	//   ....[12]....
        /*01f8*/ 	.word	0x00000870
        /*01fc*/ 	.word	0x000000ff
        /*0200*/ 	.word	0x00000060
        /*0204*/ 	.short	0x0100
        /*0206*/ 	.byte	0x05
	.zero		1


	//   ....[13]....
        /*0208*/ 	.word	0x00000880
        /*020c*/ 	.word	0x000000ff
        /*0210*/ 	.word	0x00000068
        /*0214*/ 	.short	0x0100
        /*0216*/ 	.byte	0x05
	.zero		1


	//   ....[14]....
        /*0218*/ 	.word	0x000009c0
        /*021c*/ 	.word	0x000000ff
        /*0220*/ 	.word	0x00000070
        /*0224*/ 	.short	0x0100
        /*0226*/ 	.byte	0x05
	.zero		1


	//   ....[15]....
        /*0228*/ 	.word	0x000009d0
        /*022c*/ 	.word	0x000000ff
        /*0230*/ 	.word	0x00000080
        /*0234*/ 	.short	0x0100
        /*0236*/ 	.byte	0x05
	.zero		1


	//   ....[16]....
        /*0238*/ 	.word	0x000009e0
        /*023c*/ 	.word	0x000000ff
        /*0240*/ 	.word	0x00000078
        /*0244*/ 	.short	0x0100
        /*0246*/ 	.byte	0x05
	.zero		1


	//   ....[17]....
        /*0248*/ 	.word	0x000009f0
        /*024c*/ 	.word	0x000000ff
        /*0250*/ 	.word	0x00000088
        /*0254*/ 	.short	0x0100
        /*0256*/ 	.byte	0x05
	.zero		1


	//   ....[18]....
        /*0258*/ 	.word	0x00000b20
        /*025c*/ 	.word	0x000000ff
        /*0260*/ 	.word	0x00000090
        /*0264*/ 	.short	0x0100
        /*0266*/ 	.byte	0x07
	.zero		1


	//   ....[19]....
        /*0268*/ 	.word	0x00000b30
        /*026c*/ 	.word	0x000000ff
        /*0270*/ 	.word	0x000000a0
        /*0274*/ 	.short	0x0100
        /*0276*/ 	.byte	0x07
	.zero		1


	//   ....[20]....
        /*0278*/ 	.word	0x00000b40
        /*027c*/ 	.word	0x000000ff
        /*0280*/ 	.word	0x00000098
        /*0284*/ 	.short	0x0100
        /*0286*/ 	.byte	0x07
	.zero		1


	//   ....[21]....
        /*0288*/ 	.word	0x00000b50
        /*028c*/ 	.word	0x000000ff
        /*0290*/ 	.word	0x000000a8
        /*0294*/ 	.short	0x0100
        /*0296*/ 	.byte	0x07
	.zero		1


	//   ....[22]....
        /*0298*/ 	.word	0x00000c40
        /*029c*/ 	.word	0x000000ff
        /*02a0*/ 	.word	0x000000b0
        /*02a4*/ 	.short	0x0100
        /*02a6*/ 	.byte	0x05
	.zero		1


	//   ....[23]....
        /*02a8*/ 	.word	0x00000c50
        /*02ac*/ 	.word	0x000000ff
        /*02b0*/ 	.word	0x000000c0
        /*02b4*/ 	.short	0x0100
        /*02b6*/ 	.byte	0x05
	.zero		1


	//   ....[24]....
        /*02b8*/ 	.word	0x00000c60
        /*02bc*/ 	.word	0x000000ff
        /*02c0*/ 	.word	0x000000b8
        /*02c4*/ 	.short	0x0100
        /*02c6*/ 	.byte	0x05
	.zero		1


	//   ....[25]....
        /*02c8*/ 	.word	0x00000c70
        /*02cc*/ 	.word	0x000000ff
        /*02d0*/ 	.word	0x000000c8
        /*02d4*/ 	.short	0x0100
        /*02d6*/ 	.byte	0x05
	.zero		1


	//   ....[26]....
        /*02d8*/ 	.word	0x00001540
        /*02dc*/ 	.word	0x00000003
        /*02e0*/ 	.word	0x000000c0
        /*02e4*/ 	.short	0x010a
        /*02e6*/ 	.byte	0xff
	.zero		1


	//   ....[27]....
        /*02e8*/ 	.word	0x00001570
        /*02ec*/ 	.word	0x00000003
        /*02f0*/ 	.word	0x000000b0
        /*02f4*/ 	.short	0x0101
        /*02f6*/ 	.byte	0xff
	.zero		1


	//   ....[28]....
        /*02f8*/ 	.word	0x00001640
        /*02fc*/ 	.word	0x000000ff
        /*0300*/ 	.word	0x00000010
        /*0304*/ 	.short	0x010a
        /*0306*/ 	.byte	0x08
	.zero		1


	//   ....[29]....
        /*0308*/ 	.word	0x000016e0
        /*030c*/ 	.word	0x000000ff
        /*0310*/ 	.word	0x00000010
        /*0314*/ 	.short	0x010a
        /*0316*/ 	.byte	0x21
	.zero		1


	//   ....[30]....
        /*0318*/ 	.word	0x00001830
        /*031c*/ 	.word	0x000000ff
        /*0320*/ 	.word	0x00000010
        /*0324*/ 	.short	0x010a
        /*0326*/ 	.byte	0x08
	.zero		1


	//   ....[31]....
        /*0328*/ 	.word	0x00001940
        /*032c*/ 	.word	0x000000ff
        /*0330*/ 	.word	0x00000068
        /*0334*/ 	.short	0x0101
        /*0336*/ 	.byte	0x04
	.zero		1


	//   ....[32]....
        /*0338*/ 	.word	0x00001960
        /*033c*/ 	.word	0x000000ff
        /*0340*/ 	.word	0x00000010
        /*0344*/ 	.short	0x010a
        /*0346*/ 	.byte	0x08
	.zero		1


	//   ....[33]....
        /*0348*/ 	.word	0x000019e0
        /*034c*/ 	.word	0x000000ff
        /*0350*/ 	.word	0x00000010
        /*0354*/ 	.short	0x010a
        /*0356*/ 	.byte	0x11
	.zero		1


	//   ....[34]....
        /*0358*/ 	.word	0x00001b30
        /*035c*/ 	.word	0x000000ff
        /*0360*/ 	.word	0x00000010
        /*0364*/ 	.short	0x010a
        /*0366*/ 	.byte	0x08
	.zero		1


	//   ....[35]....
        /*0368*/ 	.word	0x00001c70
        /*036c*/ 	.word	0x00000002
        /*0370*/ 	.word	0x00000070
        /*0374*/ 	.short	0x010a
        /*0376*/ 	.byte	0xff
	.zero		1


	//   ....[36]....
        /*0378*/ 	.word	0x00001d30
        /*037c*/ 	.word	0x00000002
        /*0380*/ 	.word	0x00000000
        /*0384*/ 	.short	0x0101
        /*0386*/ 	.byte	0xff
	.zero		1


	//   ....[37]....
        /*0388*/ 	.word	0x00002290
        /*038c*/ 	.word	0x000000ff
        /*0390*/ 	.word	0x00000000
        /*0394*/ 	.short	0x010a
        /*0396*/ 	.byte	0x04
	.zero		1


	//   ....[38]....
        /*0398*/ 	.word	0x00002330
        /*039c*/ 	.word	0x00000000
        /*03a0*/ 	.word	0x00000000
        /*03a4*/ 	.short	0x010a
        /*03a6*/ 	.byte	0xff
	.zero		1


	//   ....[39]....
        /*03a8*/ 	.word	0x00002450
        /*03ac*/ 	.word	0x00000000
        /*03b0*/ 	.word	0x000000b0
        /*03b4*/ 	.short	0x010a
        /*03b6*/ 	.byte	0xff
	.zero		1


	//   ....[40]....
        /*03b8*/ 	.word	0x000024b0
        /*03bc*/ 	.word	0x00000004
        /*03c0*/ 	.word	0x00000000
        /*03c4*/ 	.short	0x0101
        /*03c6*/ 	.byte	0xff
	.zero		1


	//   ....[41]....
        /*03c8*/ 	.word	0x000024d0
        /*03cc*/ 	.word	0x000000ff
        /*03d0*/ 	.word	0x00000080
        /*03d4*/ 	.short	0x010a
        /*03d6*/ 	.byte	0x05
	.zero		1


	//   ....[42]....
        /*03d8*/ 	.word	0x000025f0
        /*03dc*/ 	.word	0x00000000
        /*03e0*/ 	.word	0x00000070
        /*03e4*/ 	.short	0x010a
        /*03e6*/ 	.byte	0xff
	.zero		1


	//   ....[43]....
        /*03e8*/ 	.word	0x00002700
        /*03ec*/ 	.word	0x00000000
        /*03f0*/ 	.word	0x00000000
        /*03f4*/ 	.short	0x0101
        /*03f6*/ 	.byte	0xff
	.zero		1


	//   ....[44]....
        /*03f8*/ 	.word	0x00002790
        /*03fc*/ 	.word	0x000000ff
        /*0400*/ 	.word	0x00000080
        /*0404*/ 	.short	0x0106
        /*0406*/ 	.byte	0x05
	.zero		1


	//   ....[45]....
        /*0408*/ 	.word	0x000027b0
        /*040c*/ 	.word	0x000000ff
        /*0410*/ 	.word	0x00000080
        /*0414*/ 	.short	0x010a
        /*0416*/ 	.byte	0x05
	.zero		1


	//   ....[46]....
        /*0418*/ 	.word	0x00002840
        /*041c*/ 	.word	0x000000ff
        /*0420*/ 	.word	0x00000080
        /*0424*/ 	.short	0x0106
        /*0426*/ 	.byte	0x04
	.zero		1


	//   ....[47]....
        /*0428*/ 	.word	0x00002880
        /*042c*/ 	.word	0x00000000
        /*0430*/ 	.word	0x00000080
        /*0434*/ 	.short	0x010a
        /*0436*/ 	.byte	0xff
	.zero		1


	//   ....[48]....
        /*0438*/ 	.word	0x00002dc0
        /*043c*/ 	.word	0x00000000
        /*0440*/ 	.word	0x00000070
        /*0444*/ 	.short	0x010a
        /*0446*/ 	.byte	0xff
	.zero		1


	//   ....[49]....
        /*0448*/ 	.word	0x00002ed0
        /*044c*/ 	.word	0x00000003
        /*0450*/ 	.word	0x00000000
        /*0454*/ 	.short	0x0101
        /*0456*/ 	.byte	0xff
	.zero		1


	//   ....[50]....
        /*0458*/ 	.word	0x00002ee0
        /*045c*/ 	.word	0x000000ff
        /*0460*/ 	.word	0x00000000
        /*0464*/ 	.short	0x010a
        /*0466*/ 	.byte	0x06
	.zero		1


	//   ....[51]....
        /*0468*/ 	.word	0x00002f00
        /*046c*/ 	.word	0x000000ff
        /*0470*/ 	.word	0x000000a0
        /*0474*/ 	.short	0x010a
        /*0476*/ 	.byte	0x07
	.zero		1


	//   ....[52]....
        /*0478*/ 	.word	0x00002fd0
        /*047c*/ 	.word	0x000000ff
        /*0480*/ 	.word	0x00000000
        /*0484*/ 	.short	0x010a
        /*0486*/ 	.byte	0x06
	.zero		1


	//   ....[53]....
        /*0488*/ 	.word	0x00003100
        /*048c*/ 	.word	0x000000ff
        /*0490*/ 	.word	0x00000000
        /*0494*/ 	.short	0x010a
        /*0496*/ 	.byte	0x1a
	.zero		1


	//   ....[54]....
        /*0498*/ 	.word	0x000033a0
        /*049c*/ 	.word	0x000000ff
        /*04a0*/ 	.word	0x00000000
        /*04a4*/ 	.short	0x010a
        /*04a6*/ 	.byte	0x06
	.zero		1


	//   ....[55]....
        /*04a8*/ 	.word	0x00003430
        /*04ac*/ 	.word	0x000000ff
        /*04b0*/ 	.word	0x00000000
        /*04b4*/ 	.short	0x010a
        /*04b6*/ 	.byte	0x07
	.zero		1


	//   ....[56]....
        /*04b8*/ 	.word	0x00003890
        /*04bc*/ 	.word	0x00000000
        /*04c0*/ 	.word	0x00000070
        /*04c4*/ 	.short	0x010a
        /*04c6*/ 	.byte	0xff
	.zero		1


	//   ....[57]....
        /*04c8*/ 	.word	0x00003950
        /*04cc*/ 	.word	0x00000000
        /*04d0*/ 	.word	0x00000000
        /*04d4*/ 	.short	0x0101
        /*04d6*/ 	.byte	0xff
	.zero		1


	//   ....[58]....
        /*04d8*/ 	.word	0x00003c70
        /*04dc*/ 	.word	0x000000ff
        /*04e0*/ 	.word	0x00000068
        /*04e4*/ 	.short	0x010a
        /*04e6*/ 	.byte	0x07
	.zero		1


	//   ....[59]....
        /*04e8*/ 	.word	0x00003e70
        /*04ec*/ 	.word	0x000000ff
        /*04f0*/ 	.word	0x00000040
        /*04f4*/ 	.short	0x010a
        /*04f6*/ 	.byte	0x07
	.zero		1


	//   ....[60]....
        /*04f8*/ 	.word	0x00003ff0
        /*04fc*/ 	.word	0x000000ff
        /*0500*/ 	.word	0x00000020
        /*0504*/ 	.short	0x010b
        /*0506*/ 	.byte	0x07
	.zero		1


	//   ....[61]....
        /*0508*/ 	.word	0x00004000
        /*050c*/ 	.word	0x000000ff
        /*0510*/ 	.word	0x00000000
        /*0514*/ 	.short	0x0101
        /*0516*/ 	.byte	0x15
	.zero		1


	//   ....[62]....
        /*0518*/ 	.word	0x00004020
        /*051c*/ 	.word	0x000000ff
        /*0520*/ 	.word	0x00000048
        /*0524*/ 	.short	0x010a
        /*0526*/ 	.byte	0x07
	.zero		1


	//   ....[63]....
        /*0528*/ 	.word	0x00004160
        /*052c*/ 	.word	0x000000ff
        /*0530*/ 	.word	0x00000028
        /*0534*/ 	.short	0x010b
        /*0536*/ 	.byte	0x07
	.zero		1


	//   ....[64]....
        /*0538*/ 	.word	0x00004170
        /*053c*/ 	.word	0x000000ff
        /*0540*/ 	.word	0x00000000
        /*0544*/ 	.short	0x0101
        /*0546*/ 	.byte	0x0f
	.zero		1


	//   ....[65]....
        /*0548*/ 	.word	0x00004190
        /*054c*/ 	.word	0x000000ff
        /*0550*/ 	.word	0x00000050
        /*0554*/ 	.short	0x010a
        /*0556*/ 	.byte	0x07
	.zero		1


	//   ....[66]....
        /*0558*/ 	.word	0x000042e0
        /*055c*/ 	.word	0x000000ff
        /*0560*/ 	.word	0x00000030
        /*0564*/ 	.short	0x010b
        /*0566*/ 	.byte	0x07
	.zero		1


	//   ....[67]....
        /*0568*/ 	.word	0x000042f0
        /*056c*/ 	.word	0x000000ff
        /*0570*/ 	.word	0x00000000
        /*0574*/ 	.short	0x0101
        /*0576*/ 	.byte	0x0e
	.zero		1


	//   ....[68]....
        /*0578*/ 	.word	0x00004310
        /*057c*/ 	.word	0x000000ff
        /*0580*/ 	.word	0x00000058
        /*0584*/ 	.short	0x010a
        /*0586*/ 	.byte	0x07
	.zero		1


	//   ....[69]....
        /*0588*/ 	.word	0x00004470
        /*058c*/ 	.word	0x000000ff
        /*0590*/ 	.word	0x00000038
        /*0594*/ 	.short	0x010b
        /*0596*/ 	.byte	0x07
	.zero		1


	//   ....[70]....
        /*0598*/ 	.word	0x00004480
        /*059c*/ 	.word	0x000000ff
        /*05a0*/ 	.word	0x00000000
        /*05a4*/ 	.short	0x0101
        /*05a6*/ 	.byte	0x0d
	.zero		1


	//   ....[71]....
        /*05a8*/ 	.word	0x000044a0
        /*05ac*/ 	.word	0x000000ff
        /*05b0*/ 	.word	0x00000040
        /*05b4*/ 	.short	0x010a
        /*05b6*/ 	.byte	0x07
	.zero		1


	//   ....[72]....
        /*05b8*/ 	.word	0x000045f0
        /*05bc*/ 	.word	0x000000ff
        /*05c0*/ 	.word	0x00000020
        /*05c4*/ 	.short	0x010b
        /*05c6*/ 	.byte	0x07
	.zero		1


	//   ....[73]....
        /*05c8*/ 	.word	0x00004600
        /*05cc*/ 	.word	0x000000ff
        /*05d0*/ 	.word	0x00000000
        /*05d4*/ 	.short	0x0101
        /*05d6*/ 	.byte	0x15
	.zero		1


	//   ....[74]....
        /*05d8*/ 	.word	0x00004620
        /*05dc*/ 	.word	0x000000ff
        /*05e0*/ 	.word	0x00000048
        /*05e4*/ 	.short	0x010a
        /*05e6*/ 	.byte	0x07
	.zero		1


	//   ....[75]....
        /*05e8*/ 	.word	0x00004780
        /*05ec*/ 	.word	0x000000ff
        /*05f0*/ 	.word	0x00000028
        /*05f4*/ 	.short	0x010b
        /*05f6*/ 	.byte	0x07
	.zero		1


	//   ....[76]....
        /*05f8*/ 	.word	0x00004790
        /*05fc*/ 	.word	0x000000ff
        /*0600*/ 	.word	0x00000000
        /*0604*/ 	.short	0x0101
        /*0606*/ 	.byte	0x0f
	.zero		1


	//   ....[77]....
        /*0608*/ 	.word	0x000047a0
        /*060c*/ 	.word	0x000000ff
        /*0610*/ 	.word	0x00000050
        /*0614*/ 	.short	0x010a
        /*0616*/ 	.byte	0x07
	.zero		1


	//   ....[78]....
        /*0618*/ 	.word	0x00004940
        /*061c*/ 	.word	0x000000ff
        /*0620*/ 	.word	0x00000030
        /*0624*/ 	.short	0x010b
        /*0626*/ 	.byte	0x07
	.zero		1


	//   ....[79]....
        /*0628*/ 	.word	0x000049b0
        /*062c*/ 	.word	0x000000ff
        /*0630*/ 	.word	0x00000000
        /*0634*/ 	.short	0x0101
        /*0636*/ 	.byte	0x0e
	.zero		1


	//   ....[80]....
        /*0638*/ 	.word	0x000049e0
        /*063c*/ 	.word	0x000000ff
        /*0640*/ 	.word	0x00000058
        /*0644*/ 	.short	0x010a
        /*0646*/ 	.byte	0x07
	.zero		1


	//   ....[81]....
        /*0648*/ 	.word	0x00004be0
        /*064c*/ 	.word	0x000000ff
        /*0650*/ 	.word	0x00000038
        /*0654*/ 	.short	0x010b
        /*0656*/ 	.byte	0x07
	.zero		1


	//   ....[82]....
        /*0658*/ 	.word	0x00004c00
        /*065c*/ 	.word	0x000000ff
        /*0660*/ 	.word	0x00000000
        /*0664*/ 	.short	0x0101
        /*0666*/ 	.byte	0x0d
	.zero		1


	//   ....[83]....
        /*0668*/ 	.word	0x00004c20
        /*066c*/ 	.word	0x000000ff
        /*0670*/ 	.word	0x00000040
        /*0674*/ 	.short	0x010a
        /*0676*/ 	.byte	0x07
	.zero		1


	//   ....[84]....
        /*0678*/ 	.word	0x00004c40
        /*067c*/ 	.word	0x000000ff
        /*0680*/ 	.word	0x00000048
        /*0684*/ 	.short	0x010a
        /*0686*/ 	.byte	0x07
	.zero		1


	//   ....[85]....
        /*0688*/ 	.word	0x00004c60
        /*068c*/ 	.word	0x000000ff
        /*0690*/ 	.word	0x00000050
        /*0694*/ 	.short	0x010a
        /*0696*/ 	.byte	0x07
	.zero		1


	//   ....[86]....
        /*0698*/ 	.word	0x00004cb0
        /*069c*/ 	.word	0x00000002
        /*06a0*/ 	.word	0x00000058
        /*06a4*/ 	.short	0x010a
        /*06a6*/ 	.byte	0xff
	.zero		1


	//   ....[87]....
        /*06a8*/ 	.word	0x00005000
        /*06ac*/ 	.word	0x00000000
        /*06b0*/ 	.word	0x00000070
        /*06b4*/ 	.short	0x010a
        /*06b6*/ 	.byte	0xff
	.zero		1


	//   ....[88]....
        /*06b8*/ 	.word	0x00005110
        /*06bc*/ 	.word	0x00000000
        /*06c0*/ 	.word	0x00000000
        /*06c4*/ 	.short	0x0101
        /*06c6*/ 	.byte	0xff
	.zero		1


	//   ....[89]....
        /*06c8*/ 	.word	0x00005bc0
        /*06cc*/ 	.word	0x000000ff
        /*06d0*/ 	.word	0x00000020
        /*06d4*/ 	.short	0x010a
        /*06d6*/ 	.byte	0x30
	.zero		1


	//   ....[90]....
        /*06d8*/ 	.word	0x00005ca0
        /*06dc*/ 	.word	0x0000008c
        /*06e0*/ 	.word	0x00000090
        /*06e4*/ 	.short	0x010a
        /*06e6*/ 	.byte	0xff
	.zero		1


	//   ....[91]....
        /*06e8*/ 	.word	0x00005e50
        /*06ec*/ 	.word	0x000000ff
        /*06f0*/ 	.word	0x00000020
        /*06f4*/ 	.short	0x010a
        /*06f6*/ 	.byte	0x30
	.zero		1


	//   ....[92]....
        /*06f8*/ 	.word	0x00005f80
        /*06fc*/ 	.word	0x0000008c
        /*0700*/ 	.word	0x00000090
        /*0704*/ 	.short	0x010a
        /*0706*/ 	.byte	0xff
	.zero		1


	//   ....[93]....
        /*0708*/ 	.word	0x00006790
        /*070c*/ 	.word	0x00000000
        /*0710*/ 	.word	0x00000000
        /*0714*/ 	.short	0x0101
        /*0716*/ 	.byte	0xff
	.zero		1


	//   ....[94]....
        /*0718*/ 	.word	0x000067a0
        /*071c*/ 	.word	0x00000003
        /*0720*/ 	.word	0x00000020
        /*0724*/ 	.short	0x010a
        /*0726*/ 	.byte	0xff
	.zero		1


	//   ....[95]....
        /*0728*/ 	.word	0x00006880
        /*072c*/ 	.word	0x00000003
        /*0730*/ 	.word	0x00000020
        /*0734*/ 	.short	0x010a
        /*0736*/ 	.byte	0xff
	.zero		1


	//   ....[96]....
        /*0738*/ 	.word	0x000071b0
        /*073c*/ 	.word	0x00000093
        /*0740*/ 	.word	0x00000000
        /*0744*/ 	.short	0x0101
        /*0746*/ 	.byte	0xff
	.zero		1


	//   ....[97]....
        /*0748*/ 	.word	0x000071d0
        /*074c*/ 	.word	0x00000094
        /*0750*/ 	.word	0x00000020
        /*0754*/ 	.short	0x010a
        /*0756*/ 	.byte	0xff
	.zero		1


	//   ....[98]....
        /*0758*/ 	.word	0x000072a0
        /*075c*/ 	.word	0x00000094
        /*0760*/ 	.word	0x00000020
        /*0764*/ 	.short	0x010a
        /*0766*/ 	.byte	0xff
	.zero		1


	//   ....[99]....
        /*0768*/ 	.word	0x00007bd0
        /*076c*/ 	.word	0x00000093
        /*0770*/ 	.word	0x00000000
        /*0774*/ 	.short	0x0101
        /*0776*/ 	.byte	0xff
	.zero		1


	//   ....[100]....
        /*0778*/ 	.word	0x00007bf0
        /*077c*/ 	.word	0x00000094
        /*0780*/ 	.word	0x00000020
        /*0784*/ 	.short	0x010a
        /*0786*/ 	.byte	0xff
	.zero		1


	//   ....[101]....
        /*0788*/ 	.word	0x00007cd0
        /*078c*/ 	.word	0x00000094
        /*0790*/ 	.word	0x00000020
        /*0794*/ 	.short	0x010a
        /*0796*/ 	.byte	0xff
	.zero		1


	//   ....[102]....
        /*0798*/ 	.word	0x00008620
        /*079c*/ 	.word	0x00000094
        /*07a0*/ 	.word	0x00000000
        /*07a4*/ 	.short	0x0101
        /*07a6*/ 	.byte	0xff
	.zero		1


	//   ....[103]....
        /*07a8*/ 	.word	0x00008640
        /*07ac*/ 	.word	0x00000095
        /*07b0*/ 	.word	0x00000020
        /*07b4*/ 	.short	0x010a
        /*07b6*/ 	.byte	0xff
	.zero		1


	//   ....[104]....
        /*07b8*/ 	.word	0x00008710
        /*07bc*/ 	.word	0x00000095
        /*07c0*/ 	.word	0x00000020
        /*07c4*/ 	.short	0x010a
        /*07c6*/ 	.byte	0xff
	.zero		1


	//   ....[105]....
        /*07c8*/ 	.word	0x000090b0
        /*07cc*/ 	.word	0x00000094
        /*07d0*/ 	.word	0x00000000
        /*07d4*/ 	.short	0x0101
        /*07d6*/ 	.byte	0xff
	.zero		1


	//   ....[106]....
        /*07d8*/ 	.word	0x000090d0
        /*07dc*/ 	.word	0x00000095
        /*07e0*/ 	.word	0x00000020
        /*07e4*/ 	.short	0x010a
        /*07e6*/ 	.byte	0xff
	.zero		1


	//   ....[107]....
        /*07e8*/ 	.word	0x000091a0
        /*07ec*/ 	.word	0x00000095
        /*07f0*/ 	.word	0x00000020
        /*07f4*/ 	.short	0x010a
        /*07f6*/ 	.byte	0xff
	.zero		1


	//   ....[108]....
        /*07f8*/ 	.word	0x00009b10
        /*07fc*/ 	.word	0x00000094
        /*0800*/ 	.word	0x00000000
        /*0804*/ 	.short	0x0101
        /*0806*/ 	.byte	0xff
	.zero		1


	//   ....[109]....
        /*0808*/ 	.word	0x00009b30
        /*080c*/ 	.word	0x00000095
        /*0810*/ 	.word	0x00000020
        /*0814*/ 	.short	0x010a
        /*0816*/ 	.byte	0xff
	.zero		1


	//   ....[110]....
        /*0818*/ 	.word	0x00009c00
        /*081c*/ 	.word	0x00000095
        /*0820*/ 	.word	0x00000020
        /*0824*/ 	.short	0x010a
        /*0826*/ 	.byte	0xff
	.zero		1


	//   ....[111]....
        /*0828*/ 	.word	0x0000a570
        /*082c*/ 	.word	0x00000094
        /*0830*/ 	.word	0x00000000
        /*0834*/ 	.short	0x0101
        /*0836*/ 	.byte	0xff
	.zero		1


	//   ....[112]....
        /*0838*/ 	.word	0x0000a590
        /*083c*/ 	.word	0x0000003c
        /*0840*/ 	.word	0x00000020
        /*0844*/ 	.short	0x010a
        /*0846*/ 	.byte	0xff
	.zero		1


	//   ....[113]....
        /*0848*/ 	.word	0x0000a660
        /*084c*/ 	.word	0x0000003c
        /*0850*/ 	.word	0x00000020
        /*0854*/ 	.short	0x010a
        /*0856*/ 	.byte	0xff
	.zero		1


	//   ....[114]....
        /*0858*/ 	.word	0x0000a960
        /*085c*/ 	.word	0x000000ff
        /*0860*/ 	.word	0x00000000
        /*0864*/ 	.short	0x0101
        /*0866*/ 	.byte	0x05
	.zero		1


	//   ....[115]....
        /*0868*/ 	.word	0x0000afe0
        /*086c*/ 	.word	0x00000000
        /*0870*/ 	.word	0x00000000
        /*0874*/ 	.short	0x0101
        /*0876*/ 	.byte	0xff
	.zero		1


	//   ....[116]....
        /*0878*/ 	.word	0x0000b250
        /*087c*/ 	.word	0x000000ff
        /*0880*/ 	.word	0x00000000
        /*0884*/ 	.short	0x0101
        /*0886*/ 	.byte	0x04
	.zero		1


	//   ....[117]....
        /*0888*/ 	.word	0x0000b270
        /*088c*/ 	.word	0x00000003
        /*0890*/ 	.word	0x000000c0
        /*0894*/ 	.short	0x010a
        /*0896*/ 	.byte	0xff
	.zero		1


	//   ....[118]....
        /*0898*/ 	.word	0x0000b2d0
        /*089c*/ 	.word	0x00000002
        /*08a0*/ 	.word	0x00000010
        /*08a4*/ 	.short	0x010a
        /*08a6*/ 	.byte	0xff
	.zero		1


	//   ....[119]....
        /*08a8*/ 	.word	0x0000b330
        /*08ac*/ 	.word	0x00000002
        /*08b0*/ 	.word	0x00000010
        /*08b4*/ 	.short	0x010a
        /*08b6*/ 	.byte	0xff
	.zero		1


	//   ....[120]....
        /*08b8*/ 	.word	0x0000b380
        /*08bc*/ 	.word	0x00000002
        /*08c0*/ 	.word	0x00000070
        /*08c4*/ 	.short	0x010a
        /*08c6*/ 	.byte	0xff
	.zero		1


	//   ....[121]....
        /*08c8*/ 	.word	0x0000b3e0
        /*08cc*/ 	.word	0x00000000
        /*08d0*/ 	.word	0x00000000
        /*08d4*/ 	.short	0x010a
        /*08d6*/ 	.byte	0xff
	.zero		1


	//   ....[122]....
        /*08d8*/ 	.word	0x0000b430
        /*08dc*/ 	.word	0x00000000
        /*08e0*/ 	.word	0x000000b0
        /*08e4*/ 	.short	0x010a
        /*08e6*/ 	.byte	0xff
	.zero		1


	//   ....[123]....
        /*08e8*/ 	.word	0x0000b490
        /*08ec*/ 	.word	0x00000000
        /*08f0*/ 	.word	0x00000080
        /*08f4*/ 	.short	0x010a
        /*08f6*/ 	.byte	0xff
	.zero		1


	//   ....[124]....
        /*08f8*/ 	.word	0x0000b4e0
        /*08fc*/ 	.word	0x00000000
        /*0900*/ 	.word	0x00000070
        /*0904*/ 	.short	0x010a
        /*0906*/ 	.byte	0xff
	.zero		1


	//   ....[125]....
        /*0908*/ 	.word	0x0000b540
        /*090c*/ 	.word	0x00000000
        /*0910*/ 	.word	0x00000080
        /*0914*/ 	.short	0x010a
        /*0916*/ 	.byte	0xff
	.zero		1


	//   ....[126]....
        /*0918*/ 	.word	0x0000b590
        /*091c*/ 	.word	0x00000000
        /*0920*/ 	.word	0x00000070
        /*0924*/ 	.short	0x010a
        /*0926*/ 	.byte	0xff
	.zero		1


	//   ....[127]....
        /*0928*/ 	.word	0x0000b5f0
        /*092c*/ 	.word	0x00000003
        /*0930*/ 	.word	0x000000a0
        /*0934*/ 	.short	0x010a
        /*0936*/ 	.byte	0xff
	.zero		1


	//   ....[128]....
        /*0938*/ 	.word	0x0000b650
        /*093c*/ 	.word	0x00000000
        /*0940*/ 	.word	0x00000000
        /*0944*/ 	.short	0x010a
        /*0946*/ 	.byte	0xff
	.zero		1


	//   ....[129]....
        /*0948*/ 	.word	0x0000b6b0
        /*094c*/ 	.word	0x00000000
        /*0950*/ 	.word	0x00000000
        /*0954*/ 	.short	0x010a
        /*0956*/ 	.byte	0xff
	.zero		1


	//   ....[130]....
        /*0958*/ 	.word	0x0000b710
        /*095c*/ 	.word	0x00000000
        /*0960*/ 	.word	0x00000000
        /*0964*/ 	.short	0x010a
        /*0966*/ 	.byte	0xff
	.zero		1


	//   ....[131]....
        /*0968*/ 	.word	0x0000b760
        /*096c*/ 	.word	0x00000000
        /*0970*/ 	.word	0x00000070
        /*0974*/ 	.short	0x010a
        /*0976*/ 	.byte	0xff
	.zero		1


	//   ....[132]....
        /*0978*/ 	.word	0x0000b7c0
        /*097c*/ 	.word	0x00000000
        /*0980*/ 	.word	0x00000068
        /*0984*/ 	.short	0x010a
        /*0986*/ 	.byte	0xff
	.zero		1


	//   ....[133]....
        /*0988*/ 	.word	0x0000b820
        /*098c*/ 	.word	0x00000003
        /*0990*/ 	.word	0x00000040
        /*0994*/ 	.short	0x010a
        /*0996*/ 	.byte	0xff
	.zero		1


	//   ....[134]....
        /*0998*/ 	.word	0x0000b880
        /*099c*/ 	.word	0x00000003
        /*09a0*/ 	.word	0x00000048
        /*09a4*/ 	.short	0x010a
        /*09a6*/ 	.byte	0xff
	.zero		1


	//   ....[135]....
        /*09a8*/ 	.word	0x0000b8e0
        /*09ac*/ 	.word	0x00000003
        /*09b0*/ 	.word	0x00000050
        /*09b4*/ 	.short	0x010a
        /*09b6*/ 	.byte	0xff
	.zero		1


	//   ....[136]....
        /*09b8*/ 	.word	0x0000b940
        /*09bc*/ 	.word	0x00000003
        /*09c0*/ 	.word	0x00000058
        /*09c4*/ 	.short	0x010a
        /*09c6*/ 	.byte	0xff
	.zero		1


	//   ....[137]....
        /*09c8*/ 	.word	0x0000b9a0
        /*09cc*/ 	.word	0x00000003
        /*09d0*/ 	.word	0x00000040
        /*09d4*/ 	.short	0x010a
        /*09d6*/ 	.byte	0xff
	.zero		1


	//   ....[138]....
        /*09d8*/ 	.word	0x0000ba00
        /*09dc*/ 	.word	0x00000003
        /*09e0*/ 	.word	0x00000048
        /*09e4*/ 	.short	0x010a
        /*09e6*/ 	.byte	0xff
	.zero		1


	//   ....[139]....
        /*09e8*/ 	.word	0x0000ba60
        /*09ec*/ 	.word	0x00000003
        /*09f0*/ 	.word	0x00000050
        /*09f4*/ 	.short	0x010a
        /*09f6*/ 	.byte	0xff
	.zero		1


	//   ....[140]....
        /*09f8*/ 	.word	0x0000bac0
        /*09fc*/ 	.word	0x00000003
        /*0a00*/ 	.word	0x00000058
        /*0a04*/ 	.short	0x010a
        /*0a06*/ 	.byte	0xff
	.zero		1


	//   ....[141]....
        /*0a08*/ 	.word	0x0000bb20
        /*0a0c*/ 	.word	0x00000003
        /*0a10*/ 	.word	0x00000040
        /*0a14*/ 	.short	0x010a
        /*0a16*/ 	.byte	0xff
	.zero		1


	//   ....[142]....
        /*0a18*/ 	.word	0x0000bb80
        /*0a1c*/ 	.word	0x00000003
        /*0a20*/ 	.word	0x00000048
        /*0a24*/ 	.short	0x010a
        /*0a26*/ 	.byte	0xff
	.zero		1


	//   ....[143]....
        /*0a28*/ 	.word	0x0000bbe0
        /*0a2c*/ 	.word	0x00000003
        /*0a30*/ 	.word	0x00000050
        /*0a34*/ 	.short	0x010a
        /*0a36*/ 	.byte	0xff
	.zero		1


	//   ....[144]....
        /*0a38*/ 	.word	0x0000bc30
        /*0a3c*/ 	.word	0x00000000
        /*0a40*/ 	.word	0x00000070
        /*0a44*/ 	.short	0x010a
        /*0a46*/ 	.byte	0xff
	.zero		1


	//   ....[145]....
        /*0a48*/ 	.word	0x0000bc90
        /*0a4c*/ 	.word	0x00000000
        /*0a50*/ 	.word	0x00000020
        /*0a54*/ 	.short	0x010a
        /*0a56*/ 	.byte	0xff
	.zero		1


	//   ....[146]....
        /*0a58*/ 	.word	0x0000bce0
        /*0a5c*/ 	.word	0x0000008c
        /*0a60*/ 	.word	0x00000090
        /*0a64*/ 	.short	0x010a
        /*0a66*/ 	.byte	0xff
	.zero		1


	//   ....[147]....
        /*0a68*/ 	.word	0x0000bd30
        /*0a6c*/ 	.word	0x00000003
        /*0a70*/ 	.word	0x00000020
        /*0a74*/ 	.short	0x010a
        /*0a76*/ 	.byte	0xff
	.zero		1


	//   ....[148]....
        /*0a78*/ 	.word	0x0000bd80
        /*0a7c*/ 	.word	0x00000094
        /*0a80*/ 	.word	0x00000020
        /*0a84*/ 	.short	0x010a
        /*0a86*/ 	.byte	0xff
	.zero		1


	//   ....[149]....
        /*0a88*/ 	.word	0x0000bdd0
        /*0a8c*/ 	.word	0x00000094
        /*0a90*/ 	.word	0x00000020
        /*0a94*/ 	.short	0x010a
        /*0a96*/ 	.byte	0xff
	.zero		1


	//   ....[150]....
        /*0a98*/ 	.word	0x0000be20
        /*0a9c*/ 	.word	0x00000095
        /*0aa0*/ 	.word	0x00000020
        /*0aa4*/ 	.short	0x010a
        /*0aa6*/ 	.byte	0xff
	.zero		1


	//   ....[151]....
        /*0aa8*/ 	.word	0x0000be70
        /*0aac*/ 	.word	0x00000095
        /*0ab0*/ 	.word	0x00000020
        /*0ab4*/ 	.short	0x010a
        /*0ab6*/ 	.byte	0xff
	.zero		1


	//   ....[152]....
        /*0ab8*/ 	.word	0x0000bec0
        /*0abc*/ 	.word	0x00000095
        /*0ac0*/ 	.word	0x00000020
        /*0ac4*/ 	.short	0x010a
        /*0ac6*/ 	.byte	0xff
	.zero		1


	//   ....[153]....
        /*0ac8*/ 	.word	0x0000bf10
        /*0acc*/ 	.word	0x0000003c
        /*0ad0*/ 	.word	0x00000020
        /*0ad4*/ 	.short	0x010a
        /*0ad6*/ 	.byte	0xff
	.zero		1


	//----- nvinfo : EIATTR_NUM_MBARRIERS
	.align		4
.L_47:
        /*0ad8*/ 	.byte	0x03, 0x38
        /*0ada*/ 	.short	0x001a


	//----- nvinfo : EIATTR_EXIT_INSTR_OFFSETS
	.align		4
        /*0adc*/ 	.byte	0x04, 0x1c
        /*0ade*/ 	.short	(.L_49 - .L_48)


	//   ....[0]....
.L_48:
        /*0ae0*/ 	.word	0x00002360


	//   ....[1]....
        /*0ae4*/ 	.word	0x00002850


	//   ....[2]....
        /*0ae8*/ 	.word	0x000028b0


	//   ....[3]....
        /*0aec*/ 	.word	0x00003690


	//   ....[4]....
        /*0af0*/ 	.word	0x00004ce0


	//   ....[5]....
        /*0af4*/ 	.word	0x00004d20


	//   ....[6]....
        /*0af8*/ 	.word	0x0000b140


	//   ....[7]....
        /*0afc*/ 	.word	0x0000b1c0


	//   ....[8]....
        /*0b00*/ 	.word	0x0000b1f0


	//   ....[9]....
        /*0b04*/ 	.word	0x0000b260


	//----- nvinfo : EIATTR_MAX_THREADS
	.align		4
.L_49:
        /*0b08*/ 	.byte	0x04, 0x05
        /*0b0a*/ 	.short	(.L_51 - .L_50)
.L_50:
        /*0b0c*/ 	.word	0x00000100
        /*0b10*/ 	.word	0x00000001
        /*0b14*/ 	.word	0x00000001


	//----- nvinfo : EIATTR_CRS_STACK_SIZE
	.align		4
.L_51:
        /*0b18*/ 	.byte	0x04, 0x1e
        /*0b1a*/ 	.short	(.L_53 - .L_52)
.L_52:
        /*0b1c*/ 	.word	0x00000000


	//----- nvinfo : EIATTR_CBANK_PARAM_SIZE
	.align		4
.L_53:
        /*0b20*/ 	.byte	0x03, 0x19
        /*0b22*/ 	.short	0x0800


	//----- nvinfo : EIATTR_PARAM_CBANK
	.align		4
        /*0b24*/ 	.byte	0x04, 0x0a
        /*0b26*/ 	.short	(.L_55 - .L_54)
	.align		4
.L_54:
        /*0b28*/ 	.word	index@(.nv.constant0._ZN7cutlass13device_kernelINS_4gemm6kernel13GemmUniversalIN4cute5tupleIJiiiiEEENS1_10collective13CollectiveMmaINS1_35MainloopSm100TmaUmmaWarpSpecializedILi2ELi2ELi2ENS5_IJNS4_1CILi1EEESB_SB_EEEEENS5_IJNSA_ILi128EEENSA_ILi256EEENSA_ILi32EEEEEEfNS5_IJlSB_lEEEfSI_NS4_8TiledMMAINS4_8MMA_AtomIJNS4_17SM100_MMA_TF32_SSINS_10tfloat32_tESM_fLi128ELi256ELNS4_4UMMA5MajorE0ELSO_0ELNSN_7ScaleInE0ELSP_0EEEEEENS4_6LayoutISC_NS5_IJNSA_ILi0EEEST_ST_EEEEENS5_IJNS4_10UnderscoreESW_SW_EEEEENS4_13SM90_TMA_LOADENS4_14ComposedLayoutINS4_7SwizzleILi3ELi4ELi3EEENS4_18smem_ptr_flag_bitsILi32EEENSS_INS5_IJNSA_ILi8EEESG_EEENS5_IJSG_SB_EEEEEEEvNS4_8identityESZ_S19_vS1A_EENS_8epilogue10collective18CollectiveEpilogueINS1C_23Sm100TmaWarpSpecializedILi4ELi2ELi32ELb1ELb0EEEJSH_NS5_IJNSS_ISE_SB_EENSS_ISG_SB_EEEEEfSI_fSI_NS1C_6fusion15FusionCallbacksIS1G_NS1K_17LinearCombinationIffffLNS_15FloatRoundStyleE2EEESH_S1J_JEEENS4_5SM1004TMEM4LOAD26SM100_TMEM_LOAD_32dp32b32xESZ_S19_NS4_39AutoVectorizingCopyWithAssumedAlignmentILi128EEENS4_14SM90_TMA_STOREES19_S1V_S1V_EEEvvEEEEvNT_6ParamsE)
        /*0b2c*/ 	.short	0x0380
        /*0b2e*/ 	.short	0x0800


	//----- nvinfo : EIATTR_SW_WAR
	.align		4
.L_55:
        /*0b30*/ 	.byte	0x04, 0x36
        /*0b32*/ 	.short	(.L_57 - .L_56)
.L_56:
        /*0b34*/ 	.word	0x00000008
.L_57:


//--------------------- .nv.callgraph             --------------------------
	.section	.nv.callgraph,"",@"SHT_CUDA_CALLGRAPH"
	.align	4
	.sectionentsize	8
	.align		4
        /*0000*/ 	.word	0x00000000
	.align		4
        /*0004*/ 	.word	0xffffffff
	.align		4
        /*0008*/ 	.word	index@(_ZN7cutlass13device_kernelINS_4gemm6kernel13GemmUniversalIN4cute5tupleIJiiiiEEENS1_10collective13CollectiveMmaINS1_35MainloopSm100TmaUmmaWarpSpecializedILi2ELi2ELi2ENS5_IJNS4_1CILi1EEESB_SB_EEEEENS5_IJNSA_ILi128EEENSA_ILi256EEENSA_ILi32EEEEEEfNS5_IJlSB_lEEEfSI_NS4_8TiledMMAINS4_8MMA_AtomIJNS4_17SM100_MMA_TF32_SSINS_10tfloat32_tESM_fLi128ELi256ELNS4_4UMMA5MajorE0ELSO_0ELNSN_7ScaleInE0ELSP_0EEEEEENS4_6LayoutISC_NS5_IJNSA_ILi0EEEST_ST_EEEEENS5_IJNS4_10UnderscoreESW_SW_EEEEENS4_13SM90_TMA_LOADENS4_14ComposedLayoutINS4_7SwizzleILi3ELi4ELi3EEENS4_18smem_ptr_flag_bitsILi32EEENSS_INS5_IJNSA_ILi8EEESG_EEENS5_IJSG_SB_EEEEEEEvNS4_8identityESZ_S19_vS1A_EENS_8epilogue10collective18CollectiveEpilogueINS1C_23Sm100TmaWarpSpecializedILi4ELi2ELi32ELb1ELb0EEEJSH_NS5_IJNSS_ISE_SB_EENSS_ISG_SB_EEEEEfSI_fSI_NS1C_6fusion15FusionCallbacksIS1G_NS1K_17LinearCombinationIffffLNS_15FloatRoundStyleE2EEESH_S1J_JEEENS4_5SM1004TMEM4LOAD26SM100_TMEM_LOAD_32dp32b32xESZ_S19_NS4_39AutoVectorizingCopyWithAssumedAlignmentILi128EEENS4_14SM90_TMA_STOREES19_S1V_S1V_EEEvvEEEEvNT_6ParamsE)
	.align		4
        /*000c*/ 	.word	index@(__assertfail)
	.align		4
        /*0010*/ 	.word	0x00000000
	.align		4
        /*0014*/ 	.word	0xfffffffe
	.align		4
        /*0018*/ 	.word	0x00000000
	.align		4
        /*001c*/ 	.word	0xfffffffd
	.align		4
        /*0020*/ 	.word	0x00000000
	.align		4
        /*0024*/ 	.word	0xfffffffc


//--------------------- .nv.constant4             --------------------------
	.section	.nv.constant4,"a",@progbits
	.align	8
	.align		8
.nv.constant4:
        /*0000*/ 	.dword	__assertfail
	.align		8
        /*0008*/ 	.dword	__unnamed_1
	.align		8
        /*0010*/ 	.dword	__unnamed_2
	.align		8
        /*0018*/ 	.dword	_ZN40_INTERNAL_a218b387_4_k_cu_c73813c4_280924cuda3std3__45__cpo5beginE
	.align		8
        /*0020*/ 	.dword	_ZN40_INTERNAL_a218b387_4_k_cu_c73813c4_280924cuda3std3__45__cpo3endE
	.align		8
        /*0028*/ 	.dword	_ZN40_INTERNAL_a218b387_4_k_cu_c73813c4_280924cuda3std3__45__cpo6cbeginE
	.align		8
        /*0030*/ 	.dword	_ZN40_INTERNAL_a218b387_4_k_cu_c73813c4_280924cuda3std3__45__cpo4cendE
	.align		8
        /*0038*/ 	.dword	_ZN40_INTERNAL_a218b387_4_k_cu_c73813c4_280924cuda3std3__442_GLOBAL__N__a218b387_4_k_cu_c73813c4_280926ignoreE
	.align		8
        /*0040*/ 	.dword	_ZN40_INTERNAL_a218b387_4_k_cu_c73813c4_280924cuda3std3__419piecewise_constructE
	.align		8
        /*0048*/ 	.dword	_ZN40_INTERNAL_a218b387_4_k_cu_c73813c4_280924cuda3std3__48in_placeE
	.align		8
        /*0050*/ 	.dword	_ZN40_INTERNAL_a218b387_4_k_cu_c73813c4_280924cuda3std6ranges3__45__cpo4swapE
	.align		8
        /*0058*/ 	.dword	_ZN40_INTERNAL_a218b387_4_k_cu_c73813c4_280924cuda3std6ranges3__45__cpo9iter_moveE
	.align		8
        /*0060*/ 	.dword	_ZN40_INTERNAL_a218b387_4_k_cu_c73813c4_280924cute7productE
	.align		8
        /*0068*/ 	.dword	_ZN40_INTERNAL_a218b387_4_k_cu_c73813c4_280924cute1_E
	.align		8
        /*0070*/ 	.dword	$str$25
	.align		8
        /*0078*/ 	.dword	$str$26
	.align		8
        /*0080*/ 	.dword	$str$27
	.align		8
        /*0088*/ 	.dword	$str$28


//--------------------- .text._ZN7cutlass13device_kernelINS_4gemm6kernel13GemmUniversalIN4cute5tupleIJiiiiEEENS1_10collective13CollectiveMmaINS1_35MainloopSm100TmaUmmaWarpSpecializedILi2ELi2ELi2ENS5_IJNS4_1CILi1EEESB_SB_EEEEENS5_IJNSA_ILi128EEENSA_ILi256EEENSA_ILi32EEEEEEfNS5_IJlSB_lEEEfSI_NS4_8TiledMMAINS4_8MMA_AtomIJNS4_17SM100_MMA_TF32_SSINS_10tfloat32_tESM_fLi128ELi256ELNS4_4UMMA5MajorE0ELSO_0ELNSN_7ScaleInE0ELSP_0EEEEEENS4_6LayoutISC_NS5_IJNSA_ILi0EEEST_ST_EEEEENS5_IJNS4_10UnderscoreESW_SW_EEEEENS4_13SM90_TMA_LOADENS4_14ComposedLayoutINS4_7SwizzleILi3ELi4ELi3EEENS4_18smem_ptr_flag_bitsILi32EEENSS_INS5_IJNSA_ILi8EEESG_EEENS5_IJSG_SB_EEEEEEEvNS4_8identityESZ_S19_vS1A_EENS_8epilogue10collective18CollectiveEpilogueINS1C_23Sm100TmaWarpSpecializedILi4ELi2ELi32ELb1ELb0EEEJSH_NS5_IJNSS_ISE_SB_EENSS_ISG_SB_EEEEEfSI_fSI_NS1C_6fusion15FusionCallbacksIS1G_NS1K_17LinearCombinationIffffLNS_15FloatRoundStyleE2EEESH_S1J_JEEENS4_5SM1004TMEM4LOAD26SM100_TMEM_LOAD_32dp32b32xESZ_S19_NS4_39AutoVectorizingCopyWithAssumedAlignmentILi128EEENS4_14SM90_TMA_STOREES19_S1V_S1V_EEEvvEEEEvNT_6ParamsE --------------------------
	.section	.text._ZN7cutlass13device_kernelINS_4gemm6kernel13GemmUniversalIN4cute5tupleIJiiiiEEENS1_10collective13CollectiveMmaINS1_35MainloopSm100TmaUmmaWarpSpecializedILi2ELi2ELi2ENS5_IJNS4_1CILi1EEESB_SB_EEEEENS5_IJNSA_ILi128EEENSA_ILi256EEENSA_ILi32EEEEEEfNS5_IJlSB_lEEEfSI_NS4_8TiledMMAINS4_8MMA_AtomIJNS4_17SM100_MMA_TF32_SSINS_10tfloat32_tESM_fLi128ELi256ELNS4_4UMMA5MajorE0ELSO_0ELNSN_7ScaleInE0ELSP_0EEEEEENS4_6LayoutISC_NS5_IJNSA_ILi0EEEST_ST_EEEEENS5_IJNS4_10UnderscoreESW_SW_EEEEENS4_13SM90_TMA_LOADENS4_14ComposedLayoutINS4_7SwizzleILi3ELi4ELi3EEENS4_18smem_ptr_flag_bitsILi32EEENSS_INS5_IJNSA_ILi8EEESG_EEENS5_IJSG_SB_EEEEEEEvNS4_8identityESZ_S19_vS1A_EENS_8epilogue10collective18CollectiveEpilogueINS1C_23Sm100TmaWarpSpecializedILi4ELi2ELi32ELb1ELb0EEEJSH_NS5_IJNSS_ISE_SB_EENSS_ISG_SB_EEEEEfSI_fSI_NS1C_6fusion15FusionCallbacksIS1G_NS1K_17LinearCombinationIffffLNS_15FloatRoundStyleE2EEESH_S1J_JEEENS4_5SM1004TMEM4LOAD26SM100_TMEM_LOAD_32dp32b32xESZ_S19_NS4_39AutoVectorizingCopyWithAssumedAlignmentILi128EEENS4_14SM90_TMA_STOREES19_S1V_S1V_EEEvvEEEEvNT_6ParamsE,"ax",@progbits
	.align	128
.text._ZN7cutlass13device_kernelINS_4gemm6kernel13GemmUniversalIN4cute5tupleIJiiiiEEENS1_10collective13CollectiveMmaINS1_35MainloopSm100TmaUmmaWarpSpecializedILi2ELi2ELi2ENS5_IJNS4_1CILi1EEESB_SB_EEEEENS5_IJNSA_ILi128EEENSA_ILi256EEENSA_ILi32EEEEEEfNS5_IJlSB_lEEEfSI_NS4_8TiledMMAINS4_8MMA_AtomIJNS4_17SM100_MMA_TF32_SSINS_10tfloat32_tESM_fLi128ELi256ELNS4_4UMMA5MajorE0ELSO_0ELNSN_7ScaleInE0ELSP_0EEEEEENS4_6LayoutISC_NS5_IJNSA_ILi0EEEST_ST_EEEEENS5_IJNS4_10UnderscoreESW_SW_EEEEENS4_13SM90_TMA_LOADENS4_14ComposedLayoutINS4_7SwizzleILi3ELi4ELi3EEENS4_18smem_ptr_flag_bitsILi32EEENSS_INS5_IJNSA_ILi8EEESG_EEENS5_IJSG_SB_EEEEEEEvNS4_8identityESZ_S19_vS1A_EENS_8epilogue10collective18CollectiveEpilogueINS1C_23Sm100TmaWarpSpecializedILi4ELi2ELi32ELb1ELb0EEEJSH_NS5_IJNSS_ISE_SB_EENSS_ISG_SB_EEEEEfSI_fSI_NS1C_6fusion15FusionCallbacksIS1G_NS1K_17LinearCombinationIffffLNS_15FloatRoundStyleE2EEESH_S1J_JEEENS4_5SM1004TMEM4LOAD26SM100_TMEM_LOAD_32dp32b32xESZ_S19_NS4_39AutoVectorizingCopyWithAssumedAlignmentILi128EEENS4_14SM90_TMA_STOREES19_S1V_S1V_EEEvvEEEEvNT_6ParamsE:
        .type           _ZN7cutlass13device_kernelINS_4gemm6kernel13GemmUniversalIN4cute5tupleIJiiiiEEENS1_10collective13CollectiveMmaINS1_35MainloopSm100TmaUmmaWarpSpecializedILi2ELi2ELi2ENS5_IJNS4_1CILi1EEESB_SB_EEEEENS5_IJNSA_ILi128EEENSA_ILi256EEENSA_ILi32EEEEEEfNS5_IJlSB_lEEEfSI_NS4_8TiledMMAINS4_8MMA_AtomIJNS4_17SM100_MMA_TF32_SSINS_10tfloat32_tESM_fLi128ELi256ELNS4_4UMMA5MajorE0ELSO_0ELNSN_7ScaleInE0ELSP_0EEEEEENS4_6LayoutISC_NS5_IJNSA_ILi0EEEST_ST_EEEEENS5_IJNS4_10UnderscoreESW_SW_EEEEENS4_13SM90_TMA_LOADENS4_14ComposedLayoutINS4_7SwizzleILi3ELi4ELi3EEENS4_18smem_ptr_flag_bitsILi32EEENSS_INS5_IJNSA_ILi8EEESG_EEENS5_IJSG_SB_EEEEEEEvNS4_8identityESZ_S19_vS1A_EENS_8epilogue10collective18CollectiveEpilogueINS1C_23Sm100TmaWarpSpecializedILi4ELi2ELi32ELb1ELb0EEEJSH_NS5_IJNSS_ISE_SB_EENSS_ISG_SB_EEEEEfSI_fSI_NS1C_6fusion15FusionCallbacksIS1G_NS1K_17LinearCombinationIffffLNS_15FloatRoundStyleE2EEESH_S1J_JEEENS4_5SM1004TMEM4LOAD26SM100_TMEM_LOAD_32dp32b32xESZ_S19_NS4_39AutoVectorizingCopyWithAssumedAlignmentILi128EEENS4_14SM90_TMA_STOREES19_S1V_S1V_EEEvvEEEEvNT_6ParamsE,@function
        .size           _ZN7cutlass13device_kernelINS_4gemm6kernel13GemmUniversalIN4cute5tupleIJiiiiEEENS1_10collective13CollectiveMmaINS1_35MainloopSm100TmaUmmaWarpSpecializedILi2ELi2ELi2ENS5_IJNS4_1CILi1EEESB_SB_EEEEENS5_IJNSA_ILi128EEENSA_ILi256EEENSA_ILi32EEEEEEfNS5_IJlSB_lEEEfSI_NS4_8TiledMMAINS4_8MMA_AtomIJNS4_17SM100_MMA_TF32_SSINS_10tfloat32_tESM_fLi128ELi256ELNS4_4UMMA5MajorE0ELSO_0ELNSN_7ScaleInE0ELSP_0EEEEEENS4_6LayoutISC_NS5_IJNSA_ILi0EEEST_ST_EEEEENS5_IJNS4_10UnderscoreESW_SW_EEEEENS4_13SM90_TMA_LOADENS4_14ComposedLayoutINS4_7SwizzleILi3ELi4ELi3EEENS4_18smem_ptr_flag_bitsILi32EEENSS_INS5_IJNSA_ILi8EEESG_EEENS5_IJSG_SB_EEEEEEEvNS4_8identityESZ_S19_vS1A_EENS_8epilogue10collective18CollectiveEpilogueINS1C_23Sm100TmaWarpSpecializedILi4ELi2ELi32ELb1ELb0EEEJSH_NS5_IJNSS_ISE_SB_EENSS_ISG_SB_EEEEEfSI_fSI_NS1C_6fusion15FusionCallbacksIS1G_NS1K_17LinearCombinationIffffLNS_15FloatRoundStyleE2EEESH_S1J_JEEENS4_5SM1004TMEM4LOAD26SM100_TMEM_LOAD_32dp32b32xESZ_S19_NS4_39AutoVectorizingCopyWithAssumedAlignmentILi128EEENS4_14SM90_TMA_STOREES19_S1V_S1V_EEEvvEEEEvNT_6ParamsE,(.L_x_208 - _ZN7cutlass13device_kernelINS_4gemm6kernel13GemmUniversalIN4cute5tupleIJiiiiEEENS1_10collective13CollectiveMmaINS1_35MainloopSm100TmaUmmaWarpSpecializedILi2ELi2ELi2ENS5_IJNS4_1CILi1EEESB_SB_EEEEENS5_IJNSA_ILi128EEENSA_ILi256EEENSA_ILi32EEEEEEfNS5_IJlSB_lEEEfSI_NS4_8TiledMMAINS4_8MMA_AtomIJNS4_17SM100_MMA_TF32_SSINS_10tfloat32_tESM_fLi128ELi256ELNS4_4UMMA5MajorE0ELSO_0ELNSN_7ScaleInE0ELSP_0EEEEEENS4_6LayoutISC_NS5_IJNSA_ILi0EEEST_ST_EEEEENS5_IJNS4_10UnderscoreESW_SW_EEEEENS4_13SM90_TMA_LOADENS4_14ComposedLayoutINS4_7SwizzleILi3ELi4ELi3EEENS4_18smem_ptr_flag_bitsILi32EEENSS_INS5_IJNSA_ILi8EEESG_EEENS5_IJSG_SB_EEEEEEEvNS4_8identityESZ_S19_vS1A_EENS_8epilogue10collective18CollectiveEpilogueINS1C_23Sm100TmaWarpSpecializedILi4ELi2ELi32ELb1ELb0EEEJSH_NS5_IJNSS_ISE_SB_EENSS_ISG_SB_EEEEEfSI_fSI_NS1C_6fusion15FusionCallbacksIS1G_NS1K_17LinearCombinationIffffLNS_15FloatRoundStyleE2EEESH_S1J_JEEENS4_5SM1004TMEM4LOAD26SM100_TMEM_LOAD_32dp32b32xESZ_S19_NS4_39AutoVectorizingCopyWithAssumedAlignmentILi128EEENS4_14SM90_TMA_STOREES19_S1V_S1V_EEEvvEEEEvNT_6ParamsE)
        .other          _ZN7cutlass13device_kernelINS_4gemm6kernel13GemmUniversalIN4cute5tupleIJiiiiEEENS1_10collective13CollectiveMmaINS1_35MainloopSm100TmaUmmaWarpSpecializedILi2ELi2ELi2ENS5_IJNS4_1CILi1EEESB_SB_EEEEENS5_IJNSA_ILi128EEENSA_ILi256EEENSA_ILi32EEEEEEfNS5_IJlSB_lEEEfSI_NS4_8TiledMMAINS4_8MMA_AtomIJNS4_17SM100_MMA_TF32_SSINS_10tfloat32_tESM_fLi128ELi256ELNS4_4UMMA5MajorE0ELSO_0ELNSN_7ScaleInE0ELSP_0EEEEEENS4_6LayoutISC_NS5_IJNSA_ILi0EEEST_ST_EEEEENS5_IJNS4_10UnderscoreESW_SW_EEEEENS4_13SM90_TMA_LOADENS4_14ComposedLayoutINS4_7SwizzleILi3ELi4ELi3EEENS4_18smem_ptr_flag_bitsILi32EEENSS_INS5_IJNSA_ILi8EEESG_EEENS5_IJSG_SB_EEEEEEEvNS4_8identityESZ_S19_vS1A_EENS_8epilogue10collective18CollectiveEpilogueINS1C_23Sm100TmaWarpSpecializedILi4ELi2ELi32ELb1ELb0EEEJSH_NS5_IJNSS_ISE_SB_EENSS_ISG_SB_EEEEEfSI_fSI_NS1C_6fusion15FusionCallbacksIS1G_NS1K_17LinearCombinationIffffLNS_15FloatRoundStyleE2EEESH_S1J_JEEENS4_5SM1004TMEM4LOAD26SM100_TMEM_LOAD_32dp32b32xESZ_S19_NS4_39AutoVectorizingCopyWithAssumedAlignmentILi128EEENS4_14SM90_TMA_STOREES19_S1V_S1V_EEEvvEEEEvNT_6ParamsE,@"STO_CUDA_ENTRY STV_DEFAULT"
_ZN7cutlass13device_kernelINS_4gemm6kernel13GemmUniversalIN4cute5tupleIJiiiiEEENS1_10collective13CollectiveMmaINS1_35MainloopSm100TmaUmmaWarpSpecializedILi2ELi2ELi2ENS5_IJNS4_1CILi1EEESB_SB_EEEEENS5_IJNSA_ILi128EEENSA_ILi256EEENSA_ILi32EEEEEEfNS5_IJlSB_lEEEfSI_NS4_8TiledMMAINS4_8MMA_AtomIJNS4_17SM100_MMA_TF32_SSINS_10tfloat32_tESM_fLi128ELi256ELNS4_4UMMA5MajorE0ELSO_0ELNSN_7ScaleInE0ELSP_0EEEEEENS4_6LayoutISC_NS5_IJNSA_ILi0EEEST_ST_EEEEENS5_IJNS4_10UnderscoreESW_SW_EEEEENS4_13SM90_TMA_LOADENS4_14ComposedLayoutINS4_7SwizzleILi3ELi4ELi3EEENS4_18smem_ptr_flag_bitsILi32EEENSS_INS5_IJNSA_ILi8EEESG_EEENS5_IJSG_SB_EEEEEEEvNS4_8identityESZ_S19_vS1A_EENS_8epilogue10collective18CollectiveEpilogueINS1C_23Sm100TmaWarpSpecializedILi4ELi2ELi32ELb1ELb0EEEJSH_NS5_IJNSS_ISE_SB_EENSS_ISG_SB_EEEEEfSI_fSI_NS1C_6fusion15FusionCallbacksIS1G_NS1K_17LinearCombinationIffffLNS_15FloatRoundStyleE2EEESH_S1J_JEEENS4_5SM1004TMEM4LOAD26SM100_TMEM_LOAD_32dp32b32xESZ_S19_NS4_39AutoVectorizingCopyWithAssumedAlignmentILi128EEENS4_14SM90_TMA_STOREES19_S1V_S1V_EEEvvEEEEvNT_6ParamsE:
[----:B------:R-:W1:Y:S01]  /*0000*/  LDC R1, c[0x0][0x37c] ;  /* 0x0000df00ff017b82 */ /* 0x000e620000000800 */
[----:B------:R-:W2:Y:S01]  /*0010*/  S2R R127, SR_TID.X ;  /* 0x00000000007f7919 */ /* 0x000ea20000002100 */
[----:B------:R-:W3:Y:S01]  /*0020*/  LDCU.64 UR4, c[0x0][0x890] ;  /* 0x00011200ff0477ac */ /* 0x000ee20008000a00 */
[----:B------:R-:W-:Y:S02]  /*0030*/  PRMT R51, RZ, 0x7610, R51 ;  /* 0x00007610ff337816 */ /* 0x000fe40000000033 */
[----:B------:R-:W-:Y:S01]  /*0040*/  ELECT P5, URZ, PT ;  /* 0x0000000000ff782f */ /* 0x000fe200038a0000 */
[----:B------:R-:W4:Y:S01]  /*0050*/  LDCU.64 UR46, c[0x0][0x358] ;  /* 0x00006b00ff2e77ac */ /* 0x000f220008000a00 */
[----:B---3--:R-:W-:-:S04]  /*0060*/  UISETP.NE.U32.AND UP0, UPT, UR4, URZ, UPT ;  /* 0x000000ff0400728c */ /* 0x008fc8000bf05070 */
[----:B------:R-:W-:Y:S01]  /*0070*/  UISETP.NE.AND.EX UP0, UPT, UR5, URZ, UPT, UP0 ;  /* 0x000000ff0500728c */ /* 0x000fe2000bf05300 */
[----:B--2---:R-:W-:-:S05]  /*0080*/  SHF.R.U32.HI R120, RZ, 0x5, R127 ;  /* 0x00000005ff787819 */ /* 0x004fca000001167f */
[----:B------:R-:W2:Y:S02]  /*0090*/  SHFL.IDX PT, R0, R120, RZ, 0x1f ;  /* 0x00001fff78007589 */ /* 0x000ea400000e0000 */
[----:B--2---:R-:W-:Y:S01]  /*00a0*/  R2UR UR8, R0 ;  /* 0x00000000000872ca */ /* 0x004fe200000e0000 */
[----:B-1--4-:R-:W-:-:S14]  /*00b0*/  BRA.U UP0, `(.L_x_0) ;  /* 0x00000001002c7547 */ /* 0x012fdc000b800000 */
[----:B------:R-:W1:Y:S02]  /*00c0*/  LDCU.64 UR6, c[0x0][0x888] ;  /* 0x00011100ff0677ac */ /* 0x000e640008000a00 */
[----:B-1----:R-:W-:-:S04]  /*00d0*/  UISETP.NE.U32.AND UP0, UPT, UR6, URZ, UPT ;  /* 0x000000ff0600728c */ /* 0x002fc8000bf05070 */
[----:B------:R-:W-:-:S09]  /*00e0*/  UISETP.NE.AND.EX UP0, UPT, UR7, URZ, UPT, UP0 ;  /* 0x000000ff0700728c */ /* 0x000fd2000bf05300 */
[----:B------:R-:W-:Y:S05]  /*00f0*/  BRA.U !UP0, `(.L_x_1) ;  /* 0x0000000108107547 */ /* 0x000fea000b800000 */
[----:B------:R-:W1:Y:S02]  /*0100*/  LDC.64 R2, c[0x0][0x888] ;  /* 0x00022200ff027b82 */ /* 0x000e640000000a00 */
[----:B-1----:R1:W5:Y:S01]  /*0110*/  LDG.E R50, desc[UR46][R2.64] ;  /* 0x0000002e02327981 */ /* 0x002362000c1e1900 */
[----:B------:R-:W-:Y:S01]  /*0120*/  HFMA2 R51, -RZ, RZ, 0, 5.9604644775390625e-08 ;  /* 0x00000001ff337431 */ /* 0x000fe200000001ff */
[----:B------:R-:W-:Y:S05]  /*0130*/  BRA `(.L_x_0) ;  /* 0x00000000000c7947 */ /* 0x000fea0003800000 */
.L_x_1:
[----:B------:R-:W1:Y:S01]  /*0140*/  LDCU UR6, c[0x0][0x880] ;  /* 0x00011000ff0677ac */ /* 0x000e620008000800 */
[----:B------:R-:W-:Y:S01]  /*0150*/  HFMA2 R51, -RZ, RZ, 0, 5.9604644775390625e-08 ;  /* 0x00000001ff337431 */ /* 0x000fe200000001ff */
[----:B-1----:R-:W-:-:S07]  /*0160*/  MOV R50, UR6 ;  /* 0x0000000600327c02 */ /* 0x002fce0008000f00 */
.L_x_0:
[----:B------:R-:W2:Y:S02]  /*0170*/  LDCU.64 UR6, c[0x0][0x8b0] ;  /* 0x00011600ff0677ac */ /* 0x000ea40008000a00 */
[----:B--2---:R-:W-:-:S04]  /*0180*/  UISETP.NE.U32.AND UP0, UPT, UR6, URZ, UPT ;  /* 0x000000ff0600728c */ /* 0x004fc8000bf05070 */
[----:B------:R-:W-:-:S09]  /*0190*/  UISETP.NE.AND.EX UP0, UPT, UR7, URZ, UPT, UP0 ;  /* 0x000000ff0700728c */ /* 0x000fd2000bf05300 */
[----:B------:R-:W-:Y:S05]  /*01a0*/  BRA.U UP0, `(.L_x_2) ;  /* 0x0000000100247547 */ /* 0x000fea000b800000 */
[----:B------:R-:W2:Y:S02]  /*01b0*/  LDCU.64 UR6, c[0x0][0x8a8] ;  /* 0x00011500ff0677ac */ /* 0x000ea40008000a00 */
[----:B--2---:R-:W-:-:S04]  /*01c0*/  UISETP.NE.U32.AND UP0, UPT, UR6, URZ, UPT ;  /* 0x000000ff0600728c */ /* 0x004fc8000bf05070 */
[----:B------:R-:W-:-:S09]  /*01d0*/  UISETP.NE.AND.EX UP0, UPT, UR7, URZ, UPT, UP0 ;  /* 0x000000ff0700728c */ /* 0x000fd2000bf05300 */
[----:B------:R-:W-:Y:S05]  /*01e0*/  BRA.U !UP0, `(.L_x_3) ;  /* 0x00000001080c7547 */ /* 0x000fea000b800000 */
[----:B------:R-:W2:Y:S02]  /*01f0*/  LDC.64 R46, c[0x0][0x8a8] ;  /* 0x00022a00ff2e7b82 */ /* 0x000ea40000000a00 */
[----:B--2---:R2:W5:Y:S01]  /*0200*/  LDG.E R46, desc[UR46][R46.64] ;  /* 0x0000002e2e2e7981 */ /* 0x004562000c1e1900 */
[----:B------:R-:W-:Y:S05]  /*0210*/  BRA `(.L_x_2) ;  /* 0x0000000000087947 */ /* 0x000fea0003800000 */
.L_x_3:
[----:B------:R-:W2:Y:S02]  /*0220*/  LDCU UR6, c[0x0][0x8a0] ;  /* 0x00011400ff0677ac */ /* 0x000ea40008000800 */
[----:B--2---:R-:W-:Y:S02]  /*0230*/  MOV R46, UR6 ;  /* 0x00000006002e7c02 */ /* 0x004fe40008000f00 */
.L_x_2:
[----:B------:R-:W-:Y:S01]  /*0240*/  IMAD.U32 R0, RZ, RZ, UR8 ;  /* 0x00000008ff007e24 */ /* 0x000fe2000f8e00ff */
[----:B------:R-:W-:Y:S04]  /*0250*/  BSSY.RECONVERGENT B0, `(.L_x_4) ;  /* 0x000000c000007945 */ /* 0x000fe80003800200 */
[C---:B------:R-:W-:Y:S02]  /*0260*/  ISETP.NE.OR P1, PT, R0.reuse, 0x1, !P5 ;  /* 0x000000010000780c */ /* 0x040fe40006f25670 */
[----:B------:R-:W-:-:S11]  /*0270*/  ISETP.NE.OR P0, PT, R0, 0x3, !P5 ;  /* 0x000000030000780c */ /* 0x000fd60006f05670 */
[----:B------:R-:W-:Y:S05]  /*0280*/  @P1 BRA `(.L_x_5) ;  /* 0x0000000000201947 */ /* 0x000fea0003800000 */
[----:B------:R-:W3:Y:S02]  /*0290*/  LDCU.64 UR6, c[0x0][0x348] ;  /* 0x00006900ff0677ac */ /* 0x000ee40008000a00 */
[----:B---3--:R-:W-:Y:S02]  /*02a0*/  UIADD3 UR10, UP1, UPT, UR6, 0x80, URZ ;  /* 0x00000080060a7890 */ /* 0x008fe4000ff3e0ff */
[----:B------:R-:W-:Y:S02]  /*02b0*/  UIADD3 UR6, UP0, UPT, UR6, 0x180, URZ ;  /* 0x0000018006067890 */ /* 0x000fe4000ff1e0ff */
[----:B------:R-:W-:Y:S02]  /*02c0*/  UIADD3.X UR11, UPT, UPT, URZ, UR7, URZ, UP1, !UPT ;  /* 0x00000007ff0b7290 */ /* 0x000fe40008ffe4ff */
[----:B------:R-:W-:-:S07]  /*02d0*/  UIADD3.X UR7, UPT, UPT, URZ, UR7, URZ, UP0, !UPT ;  /* 0x00000007ff077290 */ /* 0x000fce00087fe4ff */
[----:B------:R3:W-:Y:S02]  /*02e0*/  UTMACCTL.PF [UR10] ;  /* 0x000000000a0079b9 */ /* 0x0007e40008040000 */
[----:B------:R3:W-:Y:S02]  /*02f0*/  UTMACCTL.PF [UR6] ;  /* 0x00000000060079b9 */ /* 0x0007e40008040000 */
[----:B---3--:R-:W-:Y:S01]  /*0300*/  NOP ;  /* 0x0000000000007918 */ /* 0x008fe20000000000 */
.L_x_5:
[----:B------:R-:W-:Y:S05]  /*0310*/  BSYNC.RECONVERGENT B0 ;  /* 0x0000000000007941 */ /* 0x000fea0003800200 */
.L_x_4:
[----:B------:R-:W-:Y:S04]  /*0320*/  BSSY.RECONVERGENT B0, `(.L_x_6) ;  /* 0x000000a000007945 */ /* 0x000fe80003800200 */
        /* <DEDUP_REMOVED lines=9> */
.L_x_7:
[----:B------:R-:W-:Y:S05]  /*03c0*/  BSYNC.RECONVERGENT B0 ;  /* 0x0000000000007941 */ /* 0x000fea0003800200 */
.L_x_6:
[----:B------:R-:W3:Y:S01]  /*03d0*/  LDCU.64 UR6, c[0x0][0x888] ;  /* 0x00011100ff0677ac */ /* 0x000ee20008000a00 */
[----:B------:R-:W-:Y:S02]  /*03e0*/  UISETP.EQ.U32.AND UP1, UPT, UR4, URZ, UPT ;  /* 0x000000ff0400728c */ /* 0x000fe4000bf22070 */
[----:B------:R-:W-:Y:S02]  /*03f0*/  UPLOP3.LUT UP2, UPT, UPT, UPT, UPT, 0x80, 0x8 ;  /* 0x000000000008789c */ /* 0x000fe40003f4f070 */
[----:B---3--:R-:W-:-:S04]  /*0400*/  UISETP.NE.U32.AND UP0, UPT, UR6, URZ, UPT ;  /* 0x000000ff0600728c */ /* 0x008fc8000bf05070 */
[----:B------:R-:W-:-:S04]  /*0410*/  UISETP.NE.AND.EX UP0, UPT, UR7, URZ, UPT, UP0 ;  /* 0x000000ff0700728c */ /* 0x000fc8000bf05300 */
[----:B------:R-:W-:-:S04]  /*0420*/  UISETP.EQ.OR.EX UP3, UPT, UR5, URZ, !UP0, UP1 ;  /* 0x000000ff0500728c */ /* 0x000fc8000c762710 */
[----:B------:R-:W-:-:S05]  /*0430*/  UP2UR UR50, UPR, URZ, 0x8 ;  /* 0x00000008ff327883 */ /* 0x000fca0008000000 */
[----:B------:R-:W-:Y:S07]  /*0440*/  BRA.U !UP3, `(.L_x_8) ;  /* 0x000000010b207547 */ /* 0x000fee000b800000 */
[----:B------:R-:W-:Y:S01]  /*0450*/  UISETP.NE.U32.AND UP2, UPT, UR4, URZ, UPT ;  /* 0x000000ff0400728c */ /* 0x000fe2000bf45070 */
[----:B-----5:R-:W-:Y:S01]  /*0460*/  FSETP.NEU.AND P0, PT, R50, RZ, PT ;  /* 0x000000ff3200720b */ /* 0x020fe20003f0d000 */
[----:B------:R-:W-:Y:S02]  /*0470*/  USEL UR4, URZ, 0xffffffff, UP0 ;  /* 0xffffffffff047887 */ /* 0x000fe40008000000 */
[----:B------:R-:W-:-:S10]  /*0480*/  UISETP.NE.AND.EX UP2, UPT, UR5, URZ, UPT, UP2 ;  /* 0x000000ff0500728c */ /* 0x000fd4000bf45320 */
[----:B------:R-:W-:Y:S01]  /*0490*/  VOTEU.ANY UP1, P0 ;  /* 0x0000000000ff7886 */ /* 0x000fe20000020100 */
[----:B------:R-:W-:-:S04]  /*04a0*/  @!UP2 USEL UR4, URZ, 0xffffffff, UP1 ;  /* 0xffffffffff04a887 */ /* 0x000fc80008800000 */
[----:B------:R-:W-:-:S04]  /*04b0*/  ULOP3.LUT UR4, UR4, 0x1, URZ, 0xc0, !UPT ;  /* 0x0000000104047892 */ /* 0x000fc8000f8ec0ff */
[----:B------:R-:W-:-:S11]  /*04c0*/  UISETP.NE.U32.AND UP2, UPT, UR4, 0x1, UPT ;  /* 0x000000010400788c */ /* 0x000fd6000bf45070 */
.L_x_8:
[----:B-1----:R-:W1:Y:S01]  /*04d0*/  SHFL.IDX PT, R2, R120, RZ, 0x1f ;  /* 0x00001fff78027589 */ /* 0x002e6200000e0000 */
[----:B------:R-:W-:-:S04]  /*04e0*/  UISETP.NE.AND UP1, UPT, UR8, 0x2, UPT ;  /* 0x000000020800788c */ /* 0x000fc8000bf25270 */
[----:B------:R-:W-:Y:S01]  /*04f0*/  USEL UR6, URZ, 0x1, UP1 ;  /* 0x00000001ff067887 */ /* 0x000fe20008800000 */
[----:B-1----:R-:W-:-:S13]  /*0500*/  ISETP.NE.AND P0, PT, R2, RZ, PT ;  /* 0x000000ff0200720c */ /* 0x002fda0003f05270 */
[----:B------:R-:W-:Y:S05]  /*0510*/  @P0 BRA `(.L_x_9) ;  /* 0x0000000000380947 */ /* 0x000fea0003800000 */
[----:B------:R-:W1:Y:S01]  /*0520*/  S2UR UR5, SR_CgaCtaId ;  /* 0x00000000000579c3 */ /* 0x000e620000008800 */
[----:B------:R-:W-:Y:S01]  /*0530*/  UMOV UR7, 0x400 ;  /* 0x0000040000077882 */ /* 0x000fe20000000000 */
[----:B------:R-:W-:Y:S01]  /*0540*/  UMOV UR4, 0x1 ;  /* 0x0000000100047882 */ /* 0x000fe20000000000 */
[----:B------:R-:W-:Y:S01]  /*0550*/  ELECT P0, URZ, PT ;  /* 0x0000000000ff782f */ /* 0x000fe20003800000 */
[----:B------:R-:W-:-:S04]  /*0560*/  UIADD3 UR10, UPT, UPT, -UR4, 0x100000, URZ ;  /* 0x00100000040a7890 */ /* 0x000fc8000fffe1ff */
[----:B------:R-:W-:Y:S02]  /*0570*/  USHF.L.U32 UR11, UR10, 0xb, URZ ;  /* 0x0000000b0a0b7899 */ /* 0x000fe400080006ff */
[----:B------:R-:W-:Y:S02]  /*0580*/  USHF.L.U32 UR10, UR10, 0x1, URZ ;  /* 0x000000010a0a7899 */ /* 0x000fe400080006ff */
[----:B-1----:R-:W-:Y:S01]  /*0590*/  ULEA UR5, UR5, UR7, 0x18 ;  /* 0x0000000705057291 */ /* 0x002fe2000f8ec0ff */
[----:B------:R-:W1:Y:S11]  /*05a0*/  FENCE.VIEW.ASYNC.S ;  /* 0x00000000000073c6 */ /* 0x000e760000000000 */
[----:B-1----:R1:W3:Y:S01]  /*05b0*/  SYNCS.EXCH.64 URZ, [UR5], UR10 ;  /* 0x0000000a05ff75b2 */ /* 0x0022e20008000100 */
[----:B------:R1:W4:Y:S01]  /*05c0*/  SYNCS.EXCH.64 URZ, [UR5+0x10], UR10 ;  /* 0x0000100a05ff75b2 */ /* 0x0003220008000100 */
[----:B------:R1:W1:Y:S01]  /*05d0*/  SYNCS.EXCH.64 URZ, [UR5+0x8], UR10 ;  /* 0x0000080a05ff75b2 */ /* 0x0002620008000100 */
[----:B------:R1:W1:Y:S01]  /*05e0*/  SYNCS.EXCH.64 URZ, [UR5+0x18], UR10 ;  /* 0x0000180a05ff75b2 */ /* 0x0002620008000100 */
[----:B------:R-:W-:Y:S01]  /*05f0*/  NOP ;  /* 0x0000000000007918 */ /* 0x000fe20000000000 */
.L_x_9:
[----:B------:R-:W2:Y:S01]  /*0600*/  SHFL.IDX PT, R2, R120, RZ, 0x1f ;  /* 0x00001fff78027589 */ /* 0x000ea200000e0000 */
[----:B------:R-:W-:Y:S01]  /*0610*/  NOP ;  /* 0x0000000000007918 */ /* 0x000fe20000000000 */
[----:B--2---:R-:W-:-:S13]  /*0620*/  ISETP.NE.AND P0, PT, R2, 0x1, PT ;  /* 0x000000010200780c */ /* 0x004fda0003f05270 */
[----:B------:R-:W-:Y:S05]  /*0630*/  @P0 BRA `(.L_x_10) ;  /* 0x0000000000580947 */ /* 0x000fea0003800000 */
[----:B------:R-:W2:Y:S01]  /*0640*/  S2UR UR7, SR_CgaCtaId ;  /* 0x00000000000779c3 */ /* 0x000ea20000008800 */
[----:B------:R-:W-:Y:S01]  /*0650*/  UMOV UR9, 0x400 ;  /* 0x0000040000097882 */ /* 0x000fe20000000000 */
[----:B-1----:R-:W-:Y:S01]  /*0660*/  UMOV UR5, 0x20 ;  /* 0x0000002000057882 */ /* 0x002fe20000000000 */
[----:B------:R-:W-:Y:S01]  /*0670*/  UMOV UR4, 0x80 ;  /* 0x0000008000047882 */ /* 0x000fe20000000000 */
[----:B------:R-:W-:-:S04]  /*0680*/  UIADD3 UR10, UPT, UPT, -UR5, 0x100000, URZ ;  /* 0x00100000050a7890 */ /* 0x000fc8000fffe1ff */
[----:B------:R-:W-:Y:S02]  /*0690*/  USHF.L.U32 UR11, UR10, 0xb, URZ ;  /* 0x0000000b0a0b7899 */ /* 0x000fe400080006ff */
[----:B------:R-:W-:Y:S02]  /*06a0*/  USHF.L.U32 UR10, UR10, 0x1, URZ ;  /* 0x000000010a0a7899 */ /* 0x000fe400080006ff */
[----:B------:R-:W-:-:S04]  /*06b0*/  UIADD3 UR4, UPT, UPT, -UR4, 0x100000, URZ ;  /* 0x0010000004047890 */ /* 0x000fc8000fffe1ff */
[----:B------:R-:W-:Y:S02]  /*06c0*/  USHF.L.U32 UR5, UR4, 0xb, URZ ;  /* 0x0000000b04057899 */ /* 0x000fe400080006ff */
[----:B------:R-:W-:Y:S01]  /*06d0*/  USHF.L.U32 UR4, UR4, 0x1, URZ ;  /* 0x0000000104047899 */ /* 0x000fe200080006ff */
[----:B------:R-:W-:Y:S01]  /*06e0*/  ELECT P0, URZ, PT ;  /* 0x0000000000ff782f */ /* 0x000fe20003800000 */
[----:B--2---:R-:W-:Y:S01]  /*06f0*/  ULEA UR7, UR7, UR9, 0x18 ;  /* 0x0000000907077291 */ /* 0x004fe2000f8ec0ff */
[----:B------:R-:W1:Y:S11]  /*0700*/  FENCE.VIEW.ASYNC.S ;  /* 0x00000000000073c6 */ /* 0x000e760000000000 */
[----:B-1----:R2:W1:Y:S01]  /*0710*/  SYNCS.EXCH.64 URZ, [UR7+0x20], UR10 ;  /* 0x0000200a07ff75b2 */ /* 0x0024620008000100 */
[----:B------:R2:W1:Y:S01]  /*0720*/  SYNCS.EXCH.64 URZ, [UR7+0x40], UR4 ;  /* 0x0000400407ff75b2 */ /* 0x0004620008000100 */
[----:B------:R2:W1:Y:S01]  /*0730*/  SYNCS.EXCH.64 URZ, [UR7+0x28], UR10 ;  /* 0x0000280a07ff75b2 */ /* 0x0004620008000100 */
[----:B------:R2:W1:Y:S01]  /*0740*/  SYNCS.EXCH.64 URZ, [UR7+0x48], UR4 ;  /* 0x0000480407ff75b2 */ /* 0x0004620008000100 */
[----:B------:R2:W1:Y:S01]  /*0750*/  SYNCS.EXCH.64 URZ, [UR7+0x30], UR10 ;  /* 0x0000300a07ff75b2 */ /* 0x0004620008000100 */
[----:B------:R2:W1:Y:S01]  /*0760*/  SYNCS.EXCH.64 URZ, [UR7+0x50], UR4 ;  /* 0x0000500407ff75b2 */ /* 0x0004620008000100 */
[----:B------:R2:W1:Y:S01]  /*0770*/  SYNCS.EXCH.64 URZ, [UR7+0x38], UR10 ;  /* 0x0000380a07ff75b2 */ /* 0x0004620008000100 */
[----:B------:R2:W1:Y:S02]  /*0780*/  SYNCS.EXCH.64 URZ, [UR7+0x58], UR4 ;  /* 0x0000580407ff75b2 */ /* 0x0004640008000100 */
[----:B--2---:R-:W-:Y:S01]  /*0790*/  NOP ;  /* 0x0000000000007918 */ /* 0x004fe20000000000 */
.L_x_10:
[----:B------:R-:W2:Y:S01]  /*07a0*/  SHFL.IDX PT, R2, R120, RZ, 0x1f ;  /* 0x00001fff78027589 */ /* 0x000ea200000e0000 */
[----:B------:R-:W-:Y:S01]  /*07b0*/  NOP ;  /* 0x0000000000007918 */ /* 0x000fe20000000000 */
[----:B--2---:R-:W-:-:S13]  /*07c0*/  ISETP.NE.AND P0, PT, R2, 0x3, PT ;  /* 0x000000030200780c */ /* 0x004fda0003f05270 */
[----:B------:R-:W-:Y:S05]  /*07d0*/  @P0 BRA `(.L_x_11) ;  /* 0x0000000000300947 */ /* 0x000fea0003800000 */
[----:B-1----:R-:W1:Y:S01]  /*07e0*/  S2UR UR5, SR_CgaCtaId ;  /* 0x00000000000579c3 */ /* 0x002e620000008800 */
        /* <DEDUP_REMOVED lines=8> */
[----:B-1----:R2:W1:Y:S01]  /*0870*/  SYNCS.EXCH.64 URZ, [UR5+0x60], UR10 ;  /* 0x0000600a05ff75b2 */ /* 0x0024620008000100 */
[----:B------:R2:W1:Y:S02]  /*0880*/  SYNCS.EXCH.64 URZ, [UR5+0x68], UR10 ;  /* 0x0000680a05ff75b2 */ /* 0x0004640008000100 */
[----:B--2---:R-:W-:Y:S01]  /*0890*/  NOP ;  /* 0x0000000000007918 */ /* 0x004fe20000000000 */
.L_x_11:
[----:B------:R-:W2:Y:S01]  /*08a0*/  SHFL.IDX PT, R2, R120, RZ, 0x1f ;  /* 0x00001fff78027589 */ /* 0x000ea200000e0000 */
[----:B------:R-:W-:Y:S01]  /*08b0*/  NOP ;  /* 0x0000000000007918 */ /* 0x000fe20000000000 */
[----:B--2---:R-:W-:-:S13]  /*08c0*/  ISETP.NE.AND P0, PT, R2, 0x4, PT ;  /* 0x000000040200780c */ /* 0x004fda0003f05270 */
[----:B------:R-:W-:Y:S05]  /*08d0*/  @P0 BRA `(.L_x_12) ;  /* 0x00000000004c0947 */ /* 0x000fea0003800000 */
[----:B-1----:R-:W1:Y:S01]  /*08e0*/  S2UR UR5, SR_CgaCtaId ;  /* 0x00000000000579c3 */ /* 0x002e620000008800 */
[----:B------:R-:W-:Y:S01]  /*08f0*/  UMOV UR9, 0x100 ;  /* 0x0000010000097882 */ /* 0x000fe20000000000 */
[----:B------:R-:W-:Y:S01]  /*0900*/  UMOV UR7, 0x400 ;  /* 0x0000040000077882 */ /* 0x000fe20000000000 */
[----:B------:R-:W-:Y:S01]  /*0910*/  USEL UR9, UR9, 0xe0, UP2 ;  /* 0x000000e009097887 */ /* 0x000fe20009000000 */
[----:B------:R-:W-:Y:S01]  /*0920*/  UMOV UR4, 0x1 ;  /* 0x0000000100047882 */ /* 0x000fe20000000000 */
[----:B------:R-:W-:Y:S01]  /*0930*/  ELECT P0, URZ, PT ;  /* 0x0000000000ff782f */ /* 0x000fe20003800000 */
[----:B------:R-:W-:-:S04]  /*0940*/  UIADD3 UR10, UPT, UPT, -UR4, 0x100000, URZ ;  /* 0x00100000040a7890 */ /* 0x000fc8000fffe1ff */
[----:B------:R-:W-:Y:S02]  /*0950*/  USHF.L.U32 UR11, UR10, 0xb, URZ ;  /* 0x0000000b0a0b7899 */ /* 0x000fe400080006ff */
[----:B------:R-:W-:Y:S02]  /*0960*/  USHF.L.U32 UR10, UR10, 0x1, URZ ;  /* 0x000000010a0a7899 */ /* 0x000fe400080006ff */
[----:B------:R-:W-:-:S04]  /*0970*/  UIADD3 UR12, UPT, UPT, -UR9, 0x100000, URZ ;  /* 0x00100000090c7890 */ /* 0x000fc8000fffe1ff */
[----:B------:R-:W-:Y:S02]  /*0980*/  USHF.L.U32 UR13, UR12, 0xb, URZ ;  /* 0x0000000b0c0d7899 */ /* 0x000fe400080006ff */
[----:B------:R-:W-:Y:S02]  /*0990*/  USHF.L.U32 UR12, UR12, 0x1, URZ ;  /* 0x000000010c0c7899 */ /* 0x000fe400080006ff */
[----:B-1----:R-:W-:Y:S01]  /*09a0*/  ULEA UR5, UR5, UR7, 0x18 ;  /* 0x0000000705057291 */ /* 0x002fe2000f8ec0ff */
[----:B------:R-:W1:Y:S11]  /*09b0*/  FENCE.VIEW.ASYNC.S ;  /* 0x00000000000073c6 */ /* 0x000e760000000000 */
[----:B-1----:R2:W1:Y:S01]  /*09c0*/  SYNCS.EXCH.64 URZ, [UR5+0x70], UR10 ;  /* 0x0000700a05ff75b2 */ /* 0x0024620008000100 */
[----:B------:R2:W1:Y:S01]  /*09d0*/  SYNCS.EXCH.64 URZ, [UR5+0x80], UR12 ;  /* 0x0000800c05ff75b2 */ /* 0x0004620008000100 */
[----:B------:R2:W1:Y:S01]  /*09e0*/  SYNCS.EXCH.64 URZ, [UR5+0x78], UR10 ;  /* 0x0000780a05ff75b2 */ /* 0x0004620008000100 */
[----:B------:R2:W1:Y:S02]  /*09f0*/  SYNCS.EXCH.64 URZ, [UR5+0x88], UR12 ;  /* 0x0000880c05ff75b2 */ /* 0x0004640008000100 */
[----:B--2---:R-:W-:Y:S01]  /*0a00*/  NOP ;  /* 0x0000000000007918 */ /* 0x004fe20000000000 */
.L_x_12:
        /* <DEDUP_REMOVED lines=20> */
[----:B------:R2:W1:Y:S02]  /*0b50*/  SYNCS.EXCH.64 URZ, [UR7+0xa8], UR4 ;  /* 0x0000a80407ff75b2 */ /* 0x0004640008000100 */
[----:B--2---:R-:W-:Y:S01]  /*0b60*/  NOP ;  /* 0x0000000000007918 */ /* 0x004fe20000000000 */
.L_x_13:
        /* <DEDUP_REMOVED lines=18> */
.L_x_14:
[----:B-1----:R-:W1:Y:S01]  /*0c90*/  S2UR UR5, SR_CTAID.X ;  /* 0x00000000000579c3 */ /* 0x002e620000002500 */
[----:B------:R-:W-:-:S05]  /*0ca0*/  CS2R.32 R114, SR_CgaSize ;  /* 0x0000000000727805 */ /* 0x000fca0000008a00 */
[----:B------:R-:W-:-:S05]  /*0cb0*/  IMAD R114, R114, -0xa0, RZ ;  /* 0xffffff6072727824 */ /* 0x000fca00078e02ff */
[----:B------:R-:W-:-:S14]  /*0cc0*/  R2UR UR9, R114 ;  /* 0x00000000720972ca */ /* 0x000fdc00000e0000 */
[----:B------:R-:W2:Y:S01]  /*0cd0*/  LDCU UR9, c[0x0][UR9+0x2b0] ;  /* 0x00005600090977ac */ /* 0x000ea20008000800 */
[----:B------:R-:W-:Y:S01]  /*0ce0*/  NOP ;  /* 0x0000000000007918 */ /* 0x000fe20000000000 */
[----:B------:R-:W-:-:S05]  /*0cf0*/  CS2R.32 R114, SR_CgaSize ;  /* 0x0000000000727805 */ /* 0x000fca0000008a00 */
[----:B------:R-:W-:-:S05]  /*0d00*/  IMAD R114, R114, -0xa0, RZ ;  /* 0xffffff6072727824 */ /* 0x000fca00078e02ff */
[----:B------:R-:W-:-:S14]  /*0d10*/  R2UR UR7, R114 ;  /* 0x00000000720772ca */ /* 0x000fdc00000e0000 */
[----:B------:R-:W3:Y:S01]  /*0d20*/  LDCU UR7, c[0x0][UR7+0x2b4] ;  /* 0x00005680070777ac */ /* 0x000ee20008000800 */
[----:B------:R-:W4:Y:S08]  /*0d30*/  S2UR UR4, SR_CTAID.Y ;  /* 0x00000000000479c3 */ /* 0x000f300000002600 */
[----:B------:R-:W3:Y:S01]  /*0d40*/  LDC R9, c[0x0][0xb24] ;  /* 0x0002c900ff097b82 */ /* 0x000ee20000000800 */
[----:B-1----:R-:W-:-:S02]  /*0d50*/  I2FP.F32.U32 R5, UR5 ;  /* 0x0000000500057c45 */ /* 0x002fc40008201000 */
[----:B------:R-:W-:-:S05]  /*0d60*/  CS2R.32 R3, SR_CgaSize ;  /* 0x0000000000037805 */ /* 0x000fca0000008a00 */
[----:B------:R-:W-:-:S06]  /*0d70*/  IMAD R3, R3, -0xa0, RZ ;  /* 0xffffff6003037824 */ /* 0x000fcc00078e02ff */
[----:B------:R-:W1:Y:S01]  /*0d80*/  LDC R3, c[0x0][R3+0x2a0] ;  /* 0x0000a80003037b82 */ /* 0x000e620000000800 */
[----:B------:R-:W-:Y:S01]  /*0d90*/  MOV R21, UR5 ;  /* 0x0000000500157c02 */ /* 0x000fe20008000f00 */
[----:B--2---:R-:W-:Y:S01]  /*0da0*/  FMUL R5, R5, UR9 ;  /* 0x0000000905057c20 */ /* 0x004fe20008400000 */
[----:B----4-:R-:W-:Y:S02]  /*0db0*/  I2FP.F32.U32 R4, UR4 ;  /* 0x0000000400047c45 */ /* 0x010fe40008201000 */
[----:B------:R-:W-:-:S05]  /*0dc0*/  CS2R.32 R2, SR_CgaSize ;  /* 0x0000000000027805 */ /* 0x000fca0000008a00 */
[----:B------:R-:W-:-:S06]  /*0dd0*/  IMAD R2, R2, -0xa0, RZ ;  /* 0xffffff6002027824 */ /* 0x000fcc00078e02ff */
[----:B------:R-:W2:Y:S01]  /*0de0*/  LDC R2, c[0x0][R2+0x2a4] ;  /* 0x0000a90002027b82 */ /* 0x000ea20000000800 */
[----:B------:R-:W4:Y:S01]  /*0df0*/  F2I.U32.TRUNC.NTZ R114, R5 ;  /* 0x0000000500727305 */ /* 0x000f22000020f000 */
[----:B------:R-:W-:Y:S01]  /*0e00*/  MOV R20, UR4 ;  /* 0x0000000400147c02 */ /* 0x000fe20008000f00 */
[----:B---3--:R-:W-:-:S05]  /*0e10*/  FMUL R4, R4, UR7 ;  /* 0x0000000704047c20 */ /* 0x008fca0008400000 */
[----:B------:R-:W-:Y:S01]  /*0e20*/  BAR.SYNC.DEFER_BLOCKING 0x0 ;  /* 0x0000000000007b1d */ /* 0x000fe20000010000 */
[----:B------:R-:W-:-:S05]  /*0e30*/  ISETP.GE.AND P0, PT, R9, 0x1, PT ;  /* 0x000000010900780c */ /* 0x000fca0003f06270 */
[----:B------:R-:W3:Y:S02]  /*0e40*/  F2I.U32.TRUNC.NTZ R49, R4 ;  /* 0x0000000400317305 */ /* 0x000ee4000020f000 */
[----:B------:R-:W2:Y:S01]  /*0e50*/  S2UR UR36, SR_CTAID.Z ;  /* 0x00000000002479c3 */ /* 0x000ea20000002700 */
[----:B----4-:R-:W-:-:S05]  /*0e60*/  IADD3 R114, PT, PT, -R114, RZ, RZ ;  /* 0x000000ff72727210 */ /* 0x010fca0007ffe1ff */
[----:B-1----:R-:W-:Y:S01]  /*0e70*/  IMAD R114, R3, R114, UR5 ;  /* 0x0000000503727e24 */ /* 0x002fe2000f8e0272 */
[----:B---3--:R-:W-:-:S05]  /*0e80*/  IADD3 R49, PT, PT, -R49, RZ, RZ ;  /* 0x000000ff31317210 */ /* 0x008fca0007ffe1ff */
[----:B--2---:R-:W-:Y:S01]  /*0e90*/  IMAD R49, R2, R49, UR4 ;  /* 0x0000000402317e24 */ /* 0x004fe2000f8e0231 */
[----:B------:R-:W-:Y:S06]  /*0ea0*/  @!P0 BRA `(.L_x_15) ;  /* 0x0000000000b88947 */ /* 0x000fec0003800000 */
[----:B------:R-:W1:Y:S01]  /*0eb0*/  LDC.64 R4, c[0x0][0xb18] ;  /* 0x0002c600ff047b82 */ /* 0x000e620000000a00 */
[----:B------:R-:W-:-:S07]  /*0ec0*/  ISETP.NE.AND P0, PT, R9, 0x1, PT ;  /* 0x000000010900780c */ /* 0x000fce0003f05270 */
[----:B------:R-:W2:Y:S08]  /*0ed0*/  LDC R10, c[0x0][0xb0c] ;  /* 0x0002c300ff0a7b82 */ /* 0x000eb00000000800 */
[----:B------:R-:W3:Y:S08]  /*0ee0*/  LDC R11, c[0x0][0x370] ;  /* 0x0000dc00ff0b7b82 */ /* 0x000ef00000000800 */
[----:B------:R-:W4:Y:S01]  /*0ef0*/  LDC R12, c[0x0][0x374] ;  /* 0x0000dd00ff0c7b82 */ /* 0x000f220000000800 */
[----:B-1----:R-:W-:-:S07]  /*0f00*/  ISETP.NE.AND P1, PT, R4, 0x1, PT ;  /* 0x000000010400780c */ /* 0x002fce0003f25270 */
[----:B------:R-:W3:Y:S01]  /*0f10*/  LDC.64 R6, c[0x0][0xb10] ;  /* 0x0002c400ff067b82 */ /* 0x000ee20000000a00 */
[----:B--2---:R-:W-:-:S07]  /*0f20*/  ISETP.NE.AND P2, PT, R10, 0x1, PT ;  /* 0x000000010a00780c */ /* 0x004fce0003f45270 */
[----:B------:R-:W1:Y:S08]  /*0f30*/  LDC R8, c[0x0][0xb20] ;  /* 0x0002c800ff087b82 */ /* 0x000e700000000800 */
[----:B------:R-:W2:Y:S01]  /*0f40*/  LDC.64 R2, c[0x0][0xb28] ;  /* 0x0002ca00ff027b82 */ /* 0x000ea20000000a00 */
[----:B----4-:R-:W-:-:S04]  /*0f50*/  IMAD.HI.U32 R13, R12, R5, RZ ;  /* 0x000000050c0d7227 */ /* 0x010fc800078e00ff */
[----:B------:R-:W-:-:S04]  /*0f60*/  IMAD.HI.U32 R5, R20, R5, RZ ;  /* 0x0000000514057227 */ /* 0x000fc800078e00ff */
[----:B---3--:R-:W-:-:S04]  /*0f70*/  IMAD.HI.U32 R14, R11, R6, RZ ;  /* 0x000000060b0e7227 */ /* 0x008fc800078e00ff */
[C---:B------:R-:W-:Y:S01]  /*0f80*/  IMAD.HI.U32 R16, R21.reuse, R6, RZ ;  /* 0x0000000615107227 */ /* 0x040fe200078e00ff */
[-C--:B------:R-:W-:Y:S02]  /*0f90*/  @P2 SHF.R.U32.HI R11, RZ, R7.reuse, R14 ;  /* 0x00000007ff0b2219 */ /* 0x080fe4000001160e */
[-C--:B-1----:R-:W-:Y:S02]  /*0fa0*/  @P1 SHF.R.U32.HI R12, RZ, R8.reuse, R13 ;  /* 0x00000008ff0c1219 */ /* 0x082fe4000001160d */
[----:B------:R-:W-:Y:S02]  /*0fb0*/  SHF.R.U32.HI R5, RZ, R8, R5 ;  /* 0x00000008ff057219 */ /* 0x000fe40000011605 */
[----:B------:R-:W-:Y:S02]  /*0fc0*/  SHF.R.U32.HI R16, RZ, R7, R16 ;  /* 0x00000007ff107219 */ /* 0x000fe40000011610 */
[----:B------:R-:W-:Y:S01]  /*0fd0*/  SEL R5, R20, R5, !P1 ;  /* 0x0000000514057207 */ /* 0x000fe20004800000 */
[----:B--2---:R-:W-:Y:S01]  /*0fe0*/  IMAD.HI.U32 R14, R12, R2, RZ ;  /* 0x000000020c0e7227 */ /* 0x004fe200078e00ff */
[----:B------:R-:W-:-:S02]  /*0ff0*/  SEL R7, R21, R16, !P2 ;  /* 0x0000001015077207 */ /* 0x000fc40005000000 */
[----:B------:R-:W-:Y:S01]  /*1000*/  IADD3 R13, PT, PT, -R5, RZ, RZ ;  /* 0x000000ff050d7210 */ /* 0x000fe20007ffe1ff */
[----:B------:R-:W-:Y:S01]  /*1010*/  IMAD.HI.U32 R6, R11, R2, RZ ;  /* 0x000000020b067227 */ /* 0x000fe200078e00ff */
[----:B------:R-:W-:-:S03]  /*1020*/  @P0 SHF.R.U32.HI R12, RZ, R3, R14 ;  /* 0x00000003ff0c0219 */ /* 0x000fc6000001160e */
[----:B------:R-:W-:Y:S01]  /*1030*/  IMAD R13, R4, R13, R20 ;  /* 0x0000000d040d7224 */ /* 0x000fe200078e0214 */
[----:B------:R-:W-:Y:S01]  /*1040*/  @P0 SHF.R.U32.HI R11, RZ, R3, R6 ;  /* 0x00000003ff0b0219 */ /* 0x000fe20000011606 */
[----:B------:R-:W-:-:S04]  /*1050*/  IMAD R12, R12, R9, RZ ;  /* 0x000000090c0c7224 */ /* 0x000fc800078e02ff */
[----:B------:R-:W-:Y:S01]  /*1060*/  IMAD R6, R11, R9, RZ ;  /* 0x000000090b067224 */ /* 0x000fe200078e02ff */
[----:B------:R-:W-:-:S04]  /*1070*/  ISETP.GE.AND P1, PT, R5, R12, PT ;  /* 0x0000000c0500720c */ /* 0x000fc80003f26270 */
[----:B------:R-:W-:Y:S01]  /*1080*/  ISETP.GE.OR P1, PT, R7, R6, P1 ;  /* 0x000000060700720c */ /* 0x000fe20000f26670 */
[----:B------:R-:W-:-:S05]  /*1090*/  IMAD.HI.U32 R6, R5, R2, RZ ;  /* 0x0000000205067227 */ /* 0x000fca00078e00ff */
[----:B------:R-:W-:-:S04]  /*10a0*/  SHF.R.U32.HI R6, RZ, R3, R6 ;  /* 0x00000003ff067219 */ /* 0x000fc80000011606 */
[----:B------:R-:W-:-:S03]  /*10b0*/  SEL R6, R5, R6, !P0 ;  /* 0x0000000605067207 */ /* 0x000fc60004000000 */
[----:B------:R-:W-:Y:S01]  /*10c0*/  @!P1 IMAD.HI.U32 R8, R7, R2, RZ ;  /* 0x0000000207089227 */ /* 0x000fe200078e00ff */
[----:B------:R-:W-:-:S04]  /*10d0*/  IADD3 R2, PT, PT, -R6, RZ, RZ ;  /* 0x000000ff06027210 */ /* 0x000fc80007ffe1ff */
[----:B------:R-:W-:Y:S01]  /*10e0*/  @!P1 SHF.R.U32.HI R8, RZ, R3, R8 ;  /* 0x00000003ff089219 */ /* 0x000fe20000011608 */
[----:B------:R-:W-:-:S03]  /*10f0*/  IMAD R2, R9, R2, R5 ;  /* 0x0000000209027224 */ /* 0x000fc600078e0205 */
[----:B------:R-:W-:-:S05]  /*1100*/  @!P1 SEL R3, R7, R8, !P0 ;  /* 0x0000000807039207 */ /* 0x000fca0004000000 */
[--C-:B------:R-:W-:Y:S02]  /*1110*/  @!P1 IMAD.IADD R6, R6, 0x1, -R3.reuse ;  /* 0x0000000106069824 */ /* 0x100fe400078e0a03 */
[----:B------:R-:W-:Y:S01]  /*1120*/  @!P1 IMAD R3, R2, R11, R3 ;  /* 0x0000000b02039224 */ /* 0x000fe200078e0203 */
[----:B------:R-:W-:Y:S01]  /*1130*/  IADD3 R2, PT, PT, -R7, RZ, RZ ;  /* 0x000000ff07027210 */ /* 0x000fe20007ffe1ff */
[----:B------:R-:W-:Y:S02]  /*1140*/  @!P1 IMAD R5, R6, R9, R7 ;  /* 0x0000000906059224 */ /* 0x000fe400078e0207 */
[----:B------:R-:W-:Y:S02]  /*1150*/  @!P1 IMAD.MOV.U32 R7, RZ, RZ, R3 ;  /* 0x000000ffff079224 */ /* 0x000fe400078e0003 */
[----:B------:R-:W-:Y:S02]  /*1160*/  IMAD R2, R10, R2, R21 ;  /* 0x000000020a027224 */ /* 0x000fe400078e0215 */
[----:B------:R-:W-:-:S02]  /*1170*/  IMAD R20, R5, R4, R13 ;  /* 0x0000000405147224 */ /* 0x000fc400078e020d */
[----:B------:R-:W-:Y:S02]  /*1180*/  IMAD R21, R7, R10, R2 ;  /* 0x0000000a07157224 */ /* 0x000fe400078e0202 */
.L_x_15:
[----:B------:R-:W1:Y:S01]  /*1190*/  LDCU UR4, c[0x0][0xb30] ;  /* 0x00016600ff0477ac */ /* 0x000e620008000800 */
[----:B------:R-:W2:Y:S08]  /*11a0*/  S2UR UR37, SR_CgaCtaId ;  /* 0x00000000002579c3 */ /* 0x000eb00000008800 */
[----:B------:R-:W3:Y:S01]  /*11b0*/  LDC R40, c[0x0][0xb24] ;  /* 0x0002c900ff287b82 */ /* 0x000ee20000000800 */
[----:B-1----:R-:W-:-:S09]  /*11c0*/  UISETP.NE.AND UP1, UPT, UR4, 0x1, UPT ;  /* 0x000000010400788c */ /* 0x002fd2000bf25270 */
[----:B--2---:R-:W-:Y:S05]  /*11d0*/  BRA.U UP1, `(.L_x_16) ;  /* 0x0000000101407547 */ /* 0x004fea000b800000 */
[----:B------:R-:W1:Y:S08]  /*11e0*/  LDC.64 R4, c[0x0][0xb10] ;  /* 0x0002c400ff047b82 */ /* 0x000e700000000a00 */
[----:B------:R-:W2:Y:S08]  /*11f0*/  LDC.64 R2, c[0x0][0xb18] ;  /* 0x0002c600ff027b82 */ /* 0x000eb00000000a00 */
[----:B------:R-:W4:Y:S08]  /*1200*/  LDC R6, c[0x0][0xb20] ;  /* 0x0002c800ff067b82 */ /* 0x000f300000000800 */
[----:B------:R-:W3:Y:S01]  /*1210*/  LDC R8, c[0x0][0xb0c] ;  /* 0x0002c300ff087b82 */ /* 0x000ee20000000800 */
[----:B-1----:R-:W-:-:S05]  /*1220*/  IMAD.HI.U32 R4, R21, R4, RZ ;  /* 0x0000000415047227 */ /* 0x002fca00078e00ff */
[----:B------:R-:W-:Y:S01]  /*1230*/  SHF.R.U32.HI R4, RZ, R5, R4 ;  /* 0x00000005ff047219 */ /* 0x000fe20000011604 */
[----:B--2---:R-:W-:Y:S01]  /*1240*/  IMAD.HI.U32 R3, R20, R3, RZ ;  /* 0x0000000314037227 */ /* 0x004fe200078e00ff */
[----:B------:R-:W-:-:S04]  /*1250*/  ISETP.NE.AND P0, PT, R2, 0x1, PT ;  /* 0x000000010200780c */ /* 0x000fc80003f05270 */
[----:B----4-:R-:W-:-:S04]  /*1260*/  SHF.R.U32.HI R3, RZ, R6, R3 ;  /* 0x00000006ff037219 */ /* 0x010fc80000011603 */
[----:B------:R-:W-:Y:S02]  /*1270*/  SEL R3, R20, R3, !P0 ;  /* 0x0000000314037207 */ /* 0x000fe40004000000 */
[----:B---3--:R-:W-:-:S04]  /*1280*/  ISETP.NE.AND P1, PT, R8, 0x1, PT ;  /* 0x000000010800780c */ /* 0x008fc80003f25270 */
[----:B------:R-:W-:-:S05]  /*1290*/  SEL R4, R21, R4, !P1 ;  /* 0x0000000415047207 */ /* 0x000fca0004800000 */
[----:B------:R-:W-:Y:S02]  /*12a0*/  IMAD.IADD R5, R3, 0x1, -R4 ;  /* 0x0000000103057824 */ /* 0x000fe400078e0a04 */
[----:B------:R-:W-:Y:S02]  /*12b0*/  IMAD.IADD R3, R4, 0x1, -R3 ;  /* 0x0000000104037824 */ /* 0x000fe400078e0a03 */
[----:B------:R-:W-:Y:S02]  /*12c0*/  IMAD R21, R5, R8, R21 ;  /* 0x0000000805157224 */ /* 0x000fe400078e0215 */
[----:B------:R-:W-:-:S07]  /*12d0*/  IMAD R20, R3, R2, R20 ;  /* 0x0000000203147224 */ /* 0x000fce00078e0214 */
.L_x_16:
[----:B------:R-:W-:Y:S01]  /*12e0*/  BAR.SYNC.DEFER_BLOCKING 0x0 ;  /* 0x0000000000007b1d */ /* 0x000fe20000010000 */
[----:B------:R-:W-:Y:S01]  /*12f0*/  UISETP.NE.AND UP1, UPT, UR8, 0x2, UPT ;  /* 0x000000020800788c */ /* 0x000fe2000bf25270 */
[----:B------:R-:W-:Y:S02]  /*1300*/  ISETP.NE.OR P5, PT, R0, 0x2, !P5 ;  /* 0x000000020000780c */ /* 0x000fe40006fa5670 */
[----:B------:R-:W-:-:S06]  /*1310*/  LOP3.LUT R2, R127, 0x1f, RZ, 0xc0, !PT ;  /* 0x0000001f7f027812 */ /* 0x000fcc00078ec0ff */
[----:B------:R-:W-:Y:S05]  /*1320*/  BRA.U UP1, `(.L_x_17) ;  /* 0x0000001101147547 */ /* 0x000fea000b800000 */
[----:B------:R-:W1:Y:S01]  /*1330*/  LDCU UR13, c[0x0][0x38c] ;  /* 0x00007180ff0d77ac */ /* 0x000e620008000800 */
[----:B------:R-:W2:Y:S01]  /*1340*/  LDC R9, c[0x0][0x370] ;  /* 0x0000dc00ff097b82 */ /* 0x000ea20000000800 */
[----:B------:R-:W-:Y:S01]  /*1350*/  PLOP3.LUT P1, PT, PT, PT, UP2, 0x80, 0x8 ;  /* 0x000000000008781c */ /* 0x000fe20003f2f028 */
[----:B------:R-:W-:Y:S01]  /*1360*/  IMAD.MOV.U32 R15, RZ, RZ, 0x1 ;  /* 0x00000001ff0f7424 */ /* 0x000fe200078e00ff */
[----:B------:R-:W-:Y:S01]  /*1370*/  ISETP.EQ.OR P4, PT, R2, RZ, P5 ;  /* 0x000000ff0200720c */ /* 0x000fe20002f82670 */
[----:B------:R-:W-:Y:S01]  /*1380*/  IMAD.MOV.U32 R14, RZ, RZ, RZ ;  /* 0x000000ffff0e7224 */ /* 0x000fe200078e00ff */
[----:B------:R-:W-:Y:S02]  /*1390*/  PLOP3.LUT P1, PT, P1, PT, PT, 0x8, 0x80 ;  /* 0x000000000080781c */ /* 0x000fe40000f2e170 */
[----:B------:R-:W-:Y:S01]  /*13a0*/  CS2R R12, SRZ ;  /* 0x00000000000c7805 */ /* 0x000fe2000001ff00 */
[----:B------:R-:W-:Y:S01]  /*13b0*/  IMAD.MOV.U32 R10, RZ, RZ, 0x1 ;  /* 0x00000001ff0a7424 */ /* 0x000fe200078e00ff */
[----:B------:R-:W4:Y:S01]  /*13c0*/  LDC R0, c[0x0][0x374] ;  /* 0x0000dd00ff007b82 */ /* 0x000f220000000800 */
[----:B------:R-:W2:Y:S01]  /*13d0*/  LDCU.64 UR22, c[0x0][0x348] ;  /* 0x00006900ff1677ac */ /* 0x000ea20008000a00 */
[----:B------:R-:W-:Y:S01]  /*13e0*/  UMOV UR6, URZ ;  /* 0x000000ff00067c82 */ /* 0x000fe20008000000 */
[----:B-1----:R-:W-:-:S04]  /*13f0*/  UIADD3 UR5, UPT, UPT, UR13, 0x1f, URZ ;  /* 0x0000001f0d057890 */ /* 0x002fc8000fffe0ff */
[----:B------:R-:W-:-:S04]  /*1400*/  USHF.R.S32.HI UR4, URZ, 0x1f, UR5 ;  /* 0x0000001fff047899 */ /* 0x000fc80008011405 */
[----:B------:R-:W-:-:S04]  /*1410*/  ULEA.HI UR4, UR4, UR5, URZ, 0x5 ;  /* 0x0000000504047291 */ /* 0x000fc8000f8f28ff */
[----:B------:R-:W-:Y:S02]  /*1420*/  USHF.R.S32.HI UR15, URZ, 0x5, UR4 ;  /* 0x00000005ff0f7899 */ /* 0x000fe40008011404 */
[----:B------:R-:W-:Y:S02]  /*1430*/  UIADD3 UR4, UPT, UPT, UR13, -0x1, URZ ;  /* 0xffffffff0d047890 */ /* 0x000fe4000fffe0ff */
[----:B------:R-:W-:Y:S02]  /*1440*/  UISETP.LT.U32.AND UP0, UPT, UR15, 0x2, UPT ;  /* 0x000000020f00788c */ /* 0x000fe4000bf01070 */
[----:B------:R-:W-:Y:S02]  /*1450*/  UISETP.GE.U32.AND UP1, UPT, UR4, -0x3f, UPT ;  /* 0xffffffc10400788c */ /* 0x000fe4000bf26070 */
[----:B------:R-:W-:Y:S02]  /*1460*/  USEL UR14, UR15, 0x2, UP0 ;  /* 0x000000020f0e7887 */ /* 0x000fe40008000000 */
[----:B------:R-:W-:-:S02]  /*1470*/  UIADD3 UR13, UPT, UPT, UR13, 0x3e, URZ ;  /* 0x0000003e0d0d7890 */ /* 0x000fc4000fffe0ff */
[----:B------:R-:W-:Y:S02]  /*1480*/  UIADD3 UR5, UPT, UPT, UR14, -0x1, URZ ;  /* 0xffffffff0e057890 */ /* 0x000fe4000fffe0ff */
[----:B------:R-:W-:-:S03]  /*1490*/  UIADD3 UR7, UPT, UPT, UR15, -UR14, URZ ;  /* 0x8000000e0f077290 */ /* 0x000fc6000fffe0ff */
[----:B------:R-:W-:-:S04]  /*14a0*/  @UP1 UIADD3 UR5, UPT, UPT, UR14, URZ, URZ ;  /* 0x000000ff0e051290 */ /* 0x000fc8000fffe0ff */
[----:B--2---:R-:W-:-:S12]  /*14b0*/  UIADD3 UR5, UPT, UPT, UR5, 0x1, URZ ;  /* 0x0000000105057890 */ /* 0x004fd8000fffe0ff */
.L_x_35:
[----:B------:R-:W-:Y:S01]  /*14c0*/  UISETP.NE.AND UP0, UPT, UR37, URZ, UPT ;  /* 0x000000ff2500728c */ /* 0x000fe2000bf05270 */
[----:B------:R-:W1:Y:S08]  /*14d0*/  S2UR UR37, SR_CgaCtaId ;  /* 0x00000000002579c3 */ /* 0x000e700000008800 */
[----:B------:R-:W-:Y:S05]  /*14e0*/  BRA.U UP0, `(.L_x_18) ;  /* 0x0000000100347547 */ /* 0x000fea000b800000 */
[----:B------:R-:W2:Y:S01]  /*14f0*/  S2R R2, SR_CgaCtaId ;  /* 0x0000000000027919 */ /* 0x000ea20000008800 */
[----:B------:R-:W-:-:S04]  /*1500*/  MOV R3, 0x400 ;  /* 0x0000040000037802 */ /* 0x000fc80000000f00 */
[----:B--2---:R-:W-:Y:S02]  /*1510*/  LEA R3, R2, R3, 0x18 ;  /* 0x0000000302037211 */ /* 0x004fe400078ec0ff */
[----:B------:R-:W-:-:S03]  /*1520*/  SHF.L.U32 R2, R10, 0x1f, RZ ;  /* 0x0000001f0a027819 */ /* 0x000fc600000006ff */
[----:B------:R-:W-:-:S04]  /*1530*/  IMAD R3, R12, 0x8, R3 ;  /* 0x000000080c037824 */ /* 0x000fc800078e0203 */
[----:B------:R-:W2:Y:S02]  /*1540*/  SYNCS.PHASECHK.TRANS64.TRYWAIT P0, [R3+URZ+0xc0], R2 ;  /* 0x0000c002030075a7 */ /* 0x000ea400080011ff */
[----:B--2---:R-:W-:Y:S05]  /*1550*/  @!P0 BRA `(.L_x_19) ;  /* 0x0000009c00448947 */ /* 0x004fea0003800000 */
.L_x_163:
[----:B------:R-:W-:Y:S01]  /*1560*/  VIADD R12, R12, 0x1 ;  /* 0x000000010c0c7836 */ /* 0x000fe20000000000 */
[----:B------:R2:W-:Y:S04]  /*1570*/  SYNCS.ARRIVE.TRANS64.A1T0 RZ, [R3+URZ+0xb0], RZ ;  /* 0x0000b0ff03ff79a7 */ /* 0x0005e800081000ff */
[----:B------:R-:W-:-:S04]  /*1580*/  ISETP.NE.AND P0, PT, R12, 0x2, PT ;  /* 0x000000020c00780c */ /* 0x000fc80003f05270 */
[----:B------:R-:W-:Y:S02]  /*1590*/  SEL R12, R12, RZ, P0 ;  /* 0x000000ff0c0c7207 */ /* 0x000fe40000000000 */
[----:B--2---:R-:W-:-:S04]  /*15a0*/  SEL R3, RZ, 0x1, P0 ;  /* 0x00000001ff037807 */ /* 0x004fc80000000000 */
[----:B------:R-:W-:-:S07]  /*15b0*/  LOP3.LUT R10, R10, R3, RZ, 0x3c, !PT ;  /* 0x000000030a0a7212 */ /* 0x000fce00078e3cff */
.L_x_18:
[----:B------:R-:W-:Y:S01]  /*15c0*/  UMOV UR4, 0x400 ;  /* 0x0000040000047882 */ /* 0x000fe20000000000 */
[----:B------:R-:W-:Y:S01]  /*15d0*/  SHF.L.U32 R2, R15, 0x1f, RZ ;  /* 0x0000001f0f027819 */ /* 0x000fe200000006ff */
[----:B-1----:R-:W-:Y:S01]  /*15e0*/  ULEA UR4, UR37, UR4, 0x18 ;  /* 0x0000000425047291 */ /* 0x002fe2000f8ec0ff */
[----:B------:R-:W-:Y:S01]  /*15f0*/  R2UR UR35, R21 ;  /* 0x00000000152372ca */ /* 0x000fe200000e0000 */
[----:B------:R-:W-:Y:S01]  /*1600*/  UISETP.GE.U32.AND UP0, UPT, UR13, 0x3f, UPT ;  /* 0x0000003f0d00788c */ /* 0x000fe2000bf06070 */
[----:B------:R-:W-:Y:S01]  /*1610*/  R2UR UR11, R20 ;  /* 0x00000000140b72ca */ /* 0x000fe200000e0000 */
[----:B------:R-:W-:Y:S01]  /*1620*/  ULEA UR8, UR6, UR4, 0x3 ;  /* 0x0000000406087291 */ /* 0x000fe2000f8e18ff */
[----:B------:R-:W-:-:S08]  /*1630*/  UMOV UR24, URZ ;  /* 0x000000ff00187c82 */ /* 0x000fd00008000000 */
[----:B------:R1:W2:Y:S01]  /*1640*/  SYNCS.PHASECHK.TRANS64.TRYWAIT P0, [UR8+0x10], R2 ;  /* 0x00001002ff0075a7 */ /* 0x0002a20008001108 */
[----:B------:R-:W-:Y:S02]  /*1650*/  USHF.L.U32 UR35, UR35, 0x7, URZ ;  /* 0x0000000723237899 */ /* 0x000fe400080006ff */
[----:B------:R-:W-:Y:S01]  /*1660*/  USHF.L.U32 UR11, UR11, 0x8, URZ ;  /* 0x000000080b0b7899 */ /* 0x000fe200080006ff */
[----:B------:R-:W-:Y:S11]  /*1670*/  BRA.U !UP0, `(.L_x_20) ;  /* 0x0000000108a87547 */ /* 0x000ff6000b800000 */
[----:B------:R-:W-:Y:S01]  /*1680*/  UMOV UR16, URZ ;  /* 0x000000ff00107c82 */ /* 0x000fe20008000000 */
[----:B------:R-:W-:-:S05]  /*1690*/  UMOV UR17, UR6 ;  /* 0x0000000600117c82 */ /* 0x000fca0008000000 */
.L_x_25:
[----:B-1----:R-:W-:Y:S01]  /*16a0*/  ULEA UR33, UR17, UR4, 0x3 ;  /* 0x0000000411217291 */ /* 0x002fe2000f8e18ff */
[----:B--2---:R-:W-:Y:S01]  /*16b0*/  @!P5 MOV R3, 0xc000 ;  /* 0x0000c0000003d802 */ /* 0x004fe20000000f00 */
[----:B--2---:R-:W-:Y:S10]  /*16c0*/  @P0 BRA `(.L_x_21) ;  /* 0x00000000000c0947 */ /* 0x004ff40003800000 */
[----:B------:R-:W-:-:S04]  /*16d0*/  SHF.L.U32 R5, R15, 0x1f, RZ ;  /* 0x0000001f0f057819 */ /* 0x000fc800000006ff */
[----:B------:R-:W2:Y:S02]  /*16e0*/  SYNCS.PHASECHK.TRANS64.TRYWAIT P0, [UR33+0x10], R5 ;  /* 0x00001005ff0075a7 */ /* 0x000ea40008001121 */
[----:B--2---:R-:W-:Y:S05]  /*16f0*/  @!P0 BRA `(.L_x_22) ;  /* 0x0000009800f08947 */ /* 0x004fea0003800000 */
.L_x_21:
[----:B------:R2:W-:Y:S01]  /*1700*/  @!P5 SYNCS.ARRIVE.TRANS64 RZ, [UR33], R3 ;  /* 0x00000003ffffd9a7 */ /* 0x0005e20008000021 */
[----:B------:R-:W-:Y:S04]  /*1710*/  BSSY.RECONVERGENT B0, `(.L_x_23) ;  /* 0x0000003000007945 */ /* 0x000fe80003800200 */
[----:B------:R-:W-:Y:S05]  /*1720*/  @P4 BRA `(.L_x_24) ;  /* 0x0000000000044947 */ /* 0x000fea0003800000 */
[----:B------:R-:W-:Y:S05]  /*1730*/  BPT.TRAP 0x1 ;  /* 0x000000040000795c */ /* 0x000fea0000300000 */
.L_x_24:
[----:B------:R-:W-:Y:S05]  /*1740*/  BSYNC.RECONVERGENT B0 ;  /* 0x0000000000007941 */ /* 0x000fea0003800200 */
.L_x_23:
[----:B------:R-:W-:Y:S02]  /*1750*/  UIADD3 UR6, UPT, UPT, UR17, 0x1, URZ ;  /* 0x0000000111067890 */ /* 0x000fe4000fffe0ff */
[----:B------:R-:W-:Y:S02]  /*1760*/  ULEA UR32, UR17, UR4, 0xe ;  /* 0x0000000411207291 */ /* 0x000fe4000f8e70ff */
[----:B------:R-:W-:Y:S02]  /*1770*/  UISETP.NE.AND UP0, UPT, UR6, 0x2, UPT ;  /* 0x000000020600788c */ /* 0x000fe4000bf05270 */
[----:B------:R-:W-:Y:S02]  /*1780*/  UIADD3 UR26, UP1, UPT, UR22, 0x80, URZ ;  /* 0x00000080161a7890 */ /* 0x000fe4000ff3e0ff */
[----:B------:R-:W-:Y:S02]  /*1790*/  USEL UR9, URZ, 0x1, UP0 ;  /* 0x00000001ff097887 */ /* 0x000fe40008000000 */
[----:B------:R-:W-:-:S02]  /*17a0*/  USEL UR6, UR6, URZ, UP0 ;  /* 0x000000ff06067287 */ /* 0x000fc40008000000 */
[----:B------:R-:W-:Y:S02]  /*17b0*/  UIADD3 UR20, UP0, UPT, UR22, 0x180, URZ ;  /* 0x0000018016147890 */ /* 0x000fe4000ff1e0ff */
[----:B------:R-:W-:Y:S01]  /*17c0*/  ULEA UR8, UR6, UR4, 0x3 ;  /* 0x0000000406087291 */ /* 0x000fe2000f8e18ff */
[----:B------:R-:W-:Y:S01]  /*17d0*/  LOP3.LUT R15, R15, UR9, RZ, 0x3c, !PT ;  /* 0x000000090f0f7c12 */ /* 0x000fe2000f8e3cff */
[----:B------:R-:W-:Y:S02]  /*17e0*/  USHF.L.U32 UR34, UR16, 0x5, URZ ;  /* 0x0000000510227899 */ /* 0x000fe400080006ff */
[----:B------:R-:W-:Y:S01]  /*17f0*/  UIADD3.X UR27, UPT, UPT, URZ, UR23, URZ, UP1, !UPT ;  /* 0x00000017ff1b7290 */ /* 0x000fe20008ffe4ff */
[----:B-1----:R-:W-:Y:S01]  /*1800*/  SHF.L.U32 R2, R15, 0x1f, RZ ;  /* 0x0000001f0f027819 */ /* 0x002fe200000006ff */
[----:B------:R-:W-:Y:S02]  /*1810*/  UIADD3 UR32, UPT, UPT, UR32, 0x10800, URZ ;  /* 0x0001080020207890 */ /* 0x000fe4000fffe0ff */
[----:B------:R-:W-:Y:S01]  /*1820*/  UIADD3.X UR21, UPT, UPT, URZ, UR23, URZ, UP0, !UPT ;  /* 0x00000017ff157290 */ /* 0x000fe200087fe4ff */
[----:B------:R1:W1:Y:S01]  /*1830*/  SYNCS.PHASECHK.TRANS64.TRYWAIT P0, [UR8+0x10], R2 ;  /* 0x00001002ff0075a7 */ /* 0x0002620008001108 */
[----:B------:R-:W-:Y:S01]  /*1840*/  ULEA UR8, UR17, UR4, 0xf ;  /* 0x0000000411087291 */ /* 0x000fe2000f8e78ff */
[----:B------:R-:W-:Y:S01]  /*1850*/  UMOV UR18, 0x0 ;  /* 0x0000000000127882 */ /* 0x000fe20000000000 */
[----:B------:R-:W-:-:S02]  /*1860*/  UMOV UR19, 0x10000000 ;  /* 0x1000000000137882 */ /* 0x000fc40000000000 */
[----:B------:R-:W-:Y:S01]  /*1870*/  UIADD3 UR8, UPT, UPT, UR8, 0x18800, URZ ;  /* 0x0001880008087890 */ /* 0x000fe2000fffe0ff */
[----:B------:R1:W-:Y:S01]  /*1880*/  UTMALDG.3D [UR32], [UR26], desc[UR18] ;  /* 0x000012201a0075b4 */ /* 0x0003e20008011000 */
[----:B------:R-:W-:Y:S01]  /*1890*/  UMOV UR12, UR36 ;  /* 0x00000024000c7c82 */ /* 0x000fe20008000000 */
[----:B------:R-:W-:Y:S01]  /*18a0*/  UMOV UR9, UR33 ;  /* 0x0000002100097c82 */ /* 0x000fe20008000000 */
[----:B------:R-:W-:Y:S01]  /*18b0*/  UMOV UR10, UR34 ;  /* 0x00000022000a7c82 */ /* 0x000fe20008000000 */
[----:B------:R-:W-:Y:S01]  /*18c0*/  UIADD3 UR16, UPT, UPT, UR16, 0x1, URZ ;  /* 0x0000000110107890 */ /* 0x000fe2000fffe0ff */
[----:B------:R-:W-:Y:S01]  /*18d0*/  UMOV UR24, UR5 ;  /* 0x0000000500187c82 */ /* 0x000fe20008000000 */
[----:B------:R-:W-:Y:S02]  /*18e0*/  UMOV UR17, UR6 ;  /* 0x0000000600117c82 */ /* 0x000fe40008000000 */
[----:B------:R1:W-:Y:S01]  /*18f0*/  UTMALDG.3D [UR8], [UR20], desc[UR18] ;  /* 0x00001208140075b4 */ /* 0x0003e20008011000 */
[----:B------:R-:W-:-:S09]  /*1900*/  UISETP.NE.AND UP0, UPT, UR16, UR5, UPT ;  /* 0x000000051000728c */ /* 0x000fd2000bf05270 */
[----:B------:R-:W-:Y:S05]  /*1910*/  BRA.U UP0, `(.L_x_25) ;  /* 0xfffffffd00607547 */ /* 0x000fea000b83ffff */
.L_x_20:
[----:B-1----:R-:W-:Y:S01]  /*1920*/  ULEA UR8, UR6, UR4, 0x3 ;  /* 0x0000000406087291 */ /* 0x002fe2000f8e18ff */
[----:B------:R-:W-:Y:S01]  /*1930*/  SHF.L.U32 R2, R15, 0x1f, RZ ;  /* 0x0000001f0f027819 */ /* 0x000fe200000006ff */
[----:B------:R-:W-:Y:S01]  /*1940*/  @!P1 SYNCS.ARRIVE.TRANS64.A1T0 RZ, [UR4+0x68], RZ ;  /* 0x000068ffffff99a7 */ /* 0x000fe20008100004 */
[----:B------:R-:W-:-:S06]  /*1950*/  UISETP.GT.AND UP0, UPT, UR15, UR14, UPT ;  /* 0x0000000e0f00728c */ /* 0x000fcc000bf04270 */
[----:B--2---:R1:W2:Y:S03]  /*1960*/  SYNCS.PHASECHK.TRANS64.TRYWAIT P0, [UR8+0x10], R2 ;  /* 0x00001002ff0075a7 */ /* 0x0042a60008001108 */
[----:B------:R-:W-:Y:S05]  /*1970*/  BRA.U !UP0, `(.L_x_26) ;  /* 0x0000000108ac7547 */ /* 0x000fea000b800000 */
[----:B------:R-:W-:Y:S01]  /*1980*/  UIADD3 UR21, UPT, UPT, UR7, UR24, URZ ;  /* 0x0000001807157290 */ /* 0x000fe2000fffe0ff */
[----:B------:R-:W-:-:S11]  /*1990*/  UMOV UR25, UR6 ;  /* 0x0000000600197c82 */ /* 0x000fd60008000000 */
.L_x_31:
[----:B-1----:R-:W-:Y:S01]  /*19a0*/  ULEA UR17, UR25, UR4, 0x3 ;  /* 0x0000000419117291 */ /* 0x002fe2000f8e18ff */
[----:B--2---:R-:W-:Y:S01]  /*19b0*/  @!P5 MOV R3, 0xc000 ;  /* 0x0000c0000003d802 */ /* 0x004fe20000000f00 */
[----:B--2---:R-:W-:Y:S10]  /*19c0*/  @P0 BRA `(.L_x_27) ;  /* 0x00000000000c0947 */ /* 0x004ff40003800000 */
[----:B------:R-:W-:-:S04]  /*19d0*/  SHF.L.U32 R5, R15, 0x1f, RZ ;  /* 0x0000001f0f057819 */ /* 0x000fc800000006ff */
[----:B------:R-:W2:Y:S02]  /*19e0*/  SYNCS.PHASECHK.TRANS64.TRYWAIT P0, [UR17+0x10], R5 ;  /* 0x00001005ff0075a7 */ /* 0x000ea40008001111 */
[----:B--2---:R-:W-:Y:S05]  /*19f0*/  @!P0 BRA `(.L_x_28) ;  /* 0x0000009800488947 */ /* 0x004fea0003800000 */
.L_x_27:
[----:B------:R2:W-:Y:S01]  /*1a00*/  @!P5 SYNCS.ARRIVE.TRANS64 RZ, [UR17], R3 ;  /* 0x00000003ffffd9a7 */ /* 0x0005e20008000011 */
[----:B------:R-:W-:Y:S04]  /*1a10*/  BSSY.RECONVERGENT B0, `(.L_x_29) ;  /* 0x0000003000007945 */ /* 0x000fe80003800200 */
[----:B------:R-:W-:Y:S05]  /*1a20*/  @P4 BRA `(.L_x_30) ;  /* 0x0000000000044947 */ /* 0x000fea0003800000 */
[----:B------:R-:W-:Y:S05]  /*1a30*/  BPT.TRAP 0x1 ;  /* 0x000000040000795c */ /* 0x000fea0000300000 */
.L_x_30:
[----:B------:R-:W-:Y:S05]  /*1a40*/  BSYNC.RECONVERGENT B0 ;  /* 0x0000000000007941 */ /* 0x000fea0003800200 */
.L_x_29:
        /* <DEDUP_REMOVED lines=10> */
[----:B------:R-:W-:Y:S01]  /*1af0*/  UIADD3 UR16, UPT, UPT, UR16, 0x10800, URZ ;  /* 0x0001080010107890 */ /* 0x000fe2000fffe0ff */
[----:B-1----:R-:W-:Y:S01]  /*1b00*/  SHF.L.U32 R2, R15, 0x1f, RZ ;  /* 0x0000001f0f027819 */ /* 0x002fe200000006ff */
[----:B------:R-:W-:Y:S02]  /*1b10*/  UIADD3.X UR31, UPT, UPT, URZ, UR23, URZ, UP1, !UPT ;  /* 0x00000017ff1f7290 */ /* 0x000fe40008ffe4ff */
[----:B------:R-:W-:Y:S01]  /*1b20*/  UIADD3.X UR29, UPT, UPT, URZ, UR23, URZ, UP0, !UPT ;  /* 0x00000017ff1d7290 */ /* 0x000fe200087fe4ff */
[----:B------:R1:W1:Y:S01]  /*1b30*/  SYNCS.PHASECHK.TRANS64.TRYWAIT P0, [UR8+0x10], R2 ;  /* 0x00001002ff0075a7 */ /* 0x0002620008001108 */
[----:B------:R-:W-:Y:S01]  /*1b40*/  ULEA UR8, UR25, UR4, 0xf ;  /* 0x0000000419087291 */ /* 0x000fe2000f8e78ff */
[----:B------:R-:W-:Y:S01]  /*1b50*/  UMOV UR26, 0x0 ;  /* 0x00000000001a7882 */ /* 0x000fe20000000000 */
[----:B------:R-:W-:-:S02]  /*1b60*/  UMOV UR27, 0x10000000 ;  /* 0x10000000001b7882 */ /* 0x000fc40000000000 */
[----:B------:R-:W-:Y:S01]  /*1b70*/  UIADD3 UR8, UPT, UPT, UR8, 0x18800, URZ ;  /* 0x0001880008087890 */ /* 0x000fe2000fffe0ff */
[----:B------:R-:W-:Y:S01]  /*1b80*/  UMOV UR19, UR35 ;  /* 0x0000002300137c82 */ /* 0x000fe20008000000 */
[----:B------:R-:W-:Y:S01]  /*1b90*/  UMOV UR20, UR36 ;  /* 0x0000002400147c82 */ /* 0x000fe20008000000 */
[----:B------:R-:W-:Y:S01]  /*1ba0*/  UMOV UR12, UR36 ;  /* 0x00000024000c7c82 */ /* 0x000fe20008000000 */
[----:B------:R-:W-:Y:S01]  /*1bb0*/  UMOV UR9, UR17 ;  /* 0x0000001100097c82 */ /* 0x000fe20008000000 */
[----:B------:R-:W-:Y:S01]  /*1bc0*/  UMOV UR10, UR18 ;  /* 0x00000012000a7c82 */ /* 0x000fe20008000000 */
[----:B------:R1:W-:Y:S01]  /*1bd0*/  UTMALDG.3D [UR16], [UR30], desc[UR26] ;  /* 0x00001a101e0075b4 */ /* 0x0003e20008011000 */
[----:B------:R-:W-:Y:S01]  /*1be0*/  UIADD3 UR24, UPT, UPT, UR24, 0x1, URZ ;  /* 0x0000000118187890 */ /* 0x000fe2000fffe0ff */
[----:B------:R-:W-:-:S03]  /*1bf0*/  UMOV UR25, UR6 ;  /* 0x0000000600197c82 */ /* 0x000fc60008000000 */
[----:B------:R-:W-:Y:S01]  /*1c00*/  UISETP.NE.AND UP0, UPT, UR24, UR21, UPT ;  /* 0x000000151800728c */ /* 0x000fe2000bf05270 */
[----:B------:R1:W-:Y:S08]  /*1c10*/  UTMALDG.3D [UR8], [UR28], desc[UR26] ;  /* 0x00001a081c0075b4 */ /* 0x0003f00008011000 */
[----:B------:R-:W-:Y:S05]  /*1c20*/  BRA.U UP0, `(.L_x_31) ;  /* 0xfffffffd005c7547 */ /* 0x000fea000b83ffff */
.L_x_26:
[C---:B-1----:R-:W-:Y:S01]  /*1c30*/  LEA R2, R14.reuse, UR4, 0x3 ;  /* 0x000000040e027c11 */ /* 0x042fe2000f8e18ff */
[----:B------:R-:W-:Y:S01]  /*1c40*/  NOP ;  /* 0x0000000000007918 */ /* 0x000fe20000000000 */
[----:B--2---:R-:W-:Y:S02]  /*1c50*/  SHF.L.U32 R3, R13, 0x1f, RZ ;  /* 0x0000001f0d037819 */ /* 0x004fe400000006ff */
[----:B------:R-:W-:Y:S02]  /*1c60*/  LEA R4, R14, UR4, 0x4 ;  /* 0x000000040e047c11 */ /* 0x000fe4000f8e20ff */
[----:B------:R-:W1:Y:S02]  /*1c70*/  SYNCS.PHASECHK.TRANS64.TRYWAIT P0, [R2+URZ+0x70], R3 ;  /* 0x00007003020075a7 */ /* 0x000e6400080011ff */
[----:B-1----:R-:W-:Y:S05]  /*1c80*/  @!P0 BRA `(.L_x_32) ;  /* 0x0000009400bc8947 */ /* 0x002fea0003800000 */
.L_x_166:
[----:B------:R-:W2:Y:S01]  /*1c90*/  LDS.128 R4, [R4+0xe0] ;  /* 0x0000e00004047984 */ /* 0x000ea20000000c00 */
[----:B---3--:R-:W-:Y:S01]  /*1ca0*/  ISETP.GE.AND P0, PT, R40, 0x1, PT ;  /* 0x000000012800780c */ /* 0x008fe20003f06270 */
[----:B-1----:R-:W-:Y:S01]  /*1cb0*/  VIADD R2, R2, 0x80 ;  /* 0x0000008002027836 */ /* 0x002fe20000000000 */
[----:B------:R-:W-:Y:S01]  /*1cc0*/  @!PT LDS RZ, [RZ] ;  /* 0x00000000fffff984 */ /* 0x000fe20000000800 */
[----:B------:R-:W-:Y:S01]  /*1cd0*/  @!PT LDS RZ, [RZ] ;  /* 0x00000000fffff984 */ /* 0x000fe20000000800 */
[----:B------:R-:W-:Y:S01]  /*1ce0*/  @!PT LDS RZ, [RZ] ;  /* 0x00000000fffff984 */ /* 0x000fe20000000800 */
[----:B------:R-:W-:Y:S01]  /*1cf0*/  @!PT LDS RZ, [RZ] ;  /* 0x00000000fffff984 */ /* 0x000fe20000000800 */
[----:B------:R1:W-:Y:S06]  /*1d00*/  MEMBAR.ALL.CTA ;  /* 0x0000000000007992 */ /* 0x0003ec0000008000 */
[----:B-1----:R-:W1:Y:S01]  /*1d10*/  FENCE.VIEW.ASYNC.S ;  /* 0x00000000000073c6 */ /* 0x002e620000000000 */
[----:B------:R-:W-:-:S04]  /*1d20*/  PRMT R2, RZ, 0x654, R2 ;  /* 0x00000654ff027816 */ /* 0x000fc80000000002 */
[----:B-1----:R1:W-:Y:S01]  /*1d30*/  SYNCS.ARRIVE.TRANS64.RED.A1T0 RZ, [R2+URZ], RZ ;  /* 0x000000ff02ff79a7 */ /* 0x0023e200081004ff */
[----:B--2---:R-:W-:-:S13]  /*1d40*/  LOP3.LUT P2, RZ, R6, 0x1, RZ, 0xc0, !PT ;  /* 0x0000000106ff7812 */ /* 0x004fda000784c0ff */
[----:B------:R-:W-:Y:S01]  /*1d50*/  @P2 SHF.R.U32.HI R3, RZ, 0x10, R5 ;  /* 0x00000010ff032819 */ /* 0x000fe20000011605 */
[----:B------:R-:W-:Y:S01]  /*1d60*/  VOTEU.ANY UP0, P2 ;  /* 0x0000000000ff7886 */ /* 0x000fe20001000100 */
[----:B------:R-:W-:Y:S02]  /*1d70*/  @P2 MOV R11, R4 ;  /* 0x00000004000b2202 */ /* 0x000fe40000000f00 */
[----:B------:R-:W-:Y:S02]  /*1d80*/  @P2 R2UR.BROADCAST UR8, R3 ;  /* 0x00000000030822ca */ /* 0x000fe400008e0000 */
[----:B------:R-:W-:-:S11]  /*1d90*/  @P2 LOP3.LUT R8, R5, 0xffff, RZ, 0xc0, !PT ;  /* 0x0000ffff05082812 */ /* 0x000fd600078ec0ff */
[----:B------:R-:W-:Y:S01]  /*1da0*/  @UP0 UMOV UR36, UR8 ;  /* 0x0000000800240c82 */ /* 0x000fe20008000000 */
[----:B-1----:R-:W-:Y:S05]  /*1db0*/  @!P0 BRA `(.L_x_33) ;  /* 0x0000000000b88947 */ /* 0x002fea0003800000 */
[----:B------:R-:W4:Y:S01]  /*1dc0*/  LDC.64 R4, c[0x0][0xb18] ;  /* 0x0002c600ff047b82 */ /* 0x000f220000000a00 */
[----:B------:R-:W-:-:S07]  /*1dd0*/  ISETP.NE.AND P3, PT, R40, 0x1, PT ;  /* 0x000000012800780c */ /* 0x000fce0003f65270 */
[----:B------:R-:W1:Y:S08]  /*1de0*/  LDC.64 R6, c[0x0][0xb10] ;  /* 0x0002c400ff067b82 */ /* 0x000e700000000a00 */
[----:B------:R-:W2:Y:S08]  /*1df0*/  LDC R16, c[0x0][0xb20] ;  /* 0x0002c800ff107b82 */ /* 0x000eb00000000800 */
[----:B------:R-:W3:Y:S01]  /*1e00*/  LDC R18, c[0x0][0xb0c] ;  /* 0x0002c300ff127b82 */ /* 0x000ee20000000800 */
[----:B----4-:R-:W-:Y:S01]  /*1e10*/  IMAD.HI.U32 R17, R0, R5, RZ ;  /* 0x0000000500117227 */ /* 0x010fe200078e00ff */
[----:B------:R-:W-:-:S03]  /*1e20*/  ISETP.NE.AND P0, PT, R4, 0x1, PT ;  /* 0x000000010400780c */ /* 0x000fc60003f05270 */
[----:B------:R-:W-:-:S03]  /*1e30*/  IMAD.HI.U32 R5, R8, R5, RZ ;  /* 0x0000000508057227 */ /* 0x000fc600078e00ff */
[----:B------:R-:W4:Y:S01]  /*1e40*/  LDC.64 R2, c[0x0][0xb28] ;  /* 0x0002ca00ff027b82 */ /* 0x000f220000000a00 */
[----:B-1----:R-:W-:-:S04]  /*1e50*/  IMAD.HI.U32 R20, R9, R6, RZ ;  /* 0x0000000609147227 */ /* 0x002fc800078e00ff */
[----:B------:R-:W-:Y:S01]  /*1e60*/  IMAD.HI.U32 R22, R11, R6, RZ ;  /* 0x000000060b167227 */ /* 0x000fe200078e00ff */
[----:B------:R-:W-:Y:S02]  /*1e70*/  SHF.R.U32.HI R20, RZ, R7, R20 ;  /* 0x00000007ff147219 */ /* 0x000fe40000011614 */
[-C--:B--2---:R-:W-:Y:S02]  /*1e80*/  SHF.R.U32.HI R17, RZ, R16.reuse, R17 ;  /* 0x00000010ff117219 */ /* 0x084fe40000011611 */
[----:B------:R-:W-:Y:S02]  /*1e90*/  SHF.R.U32.HI R5, RZ, R16, R5 ;  /* 0x00000010ff057219 */ /* 0x000fe40000011605 */
[----:B------:R-:W-:Y:S02]  /*1ea0*/  SEL R17, R0, R17, !P0 ;  /* 0x0000001100117207 */ /* 0x000fe40004000000 */
[----:B------:R-:W-:Y:S02]  /*1eb0*/  SHF.R.U32.HI R22, RZ, R7, R22 ;  /* 0x00000007ff167219 */ /* 0x000fe40000011616 */
[----:B---3--:R-:W-:-:S02]  /*1ec0*/  ISETP.NE.AND P1, PT, R18, 0x1, PT ;  /* 0x000000011200780c */ /* 0x008fc40003f25270 */
[----:B------:R-:W-:Y:S02]  /*1ed0*/  SEL R5, R8, R5, !P0 ;  /* 0x0000000508057207 */ /* 0x000fe40004000000 */
[----:B------:R-:W-:Y:S02]  /*1ee0*/  SEL R19, R9, R20, !P1 ;  /* 0x0000001409137207 */ /* 0x000fe40004800000 */
[----:B------:R-:W-:Y:S01]  /*1ef0*/  SEL R7, R11, R22, !P1 ;  /* 0x000000160b077207 */ /* 0x000fe20004800000 */
[----:B----4-:R-:W-:-:S04]  /*1f00*/  IMAD.HI.U32 R20, R17, R2, RZ ;  /* 0x0000000211147227 */ /* 0x010fc800078e00ff */
[----:B------:R-:W-:Y:S01]  /*1f10*/  IMAD.HI.U32 R6, R19, R2, RZ ;  /* 0x0000000213067227 */ /* 0x000fe200078e00ff */
[----:B------:R-:W-:-:S04]  /*1f20*/  @P3 SHF.R.U32.HI R17, RZ, R3, R20 ;  /* 0x00000003ff113219 */ /* 0x000fc80000011614 */
[----:B------:R-:W-:Y:S01]  /*1f30*/  @P3 SHF.R.U32.HI R19, RZ, R3, R6 ;  /* 0x00000003ff133219 */ /* 0x000fe20000011606 */
[----:B------:R-:W-:-:S04]  /*1f40*/  IMAD R17, R40, R17, RZ ;  /* 0x0000001128117224 */ /* 0x000fc800078e02ff */
[----:B------:R-:W-:Y:S01]  /*1f50*/  IMAD R6, R40, R19, RZ ;  /* 0x0000001328067224 */ /* 0x000fe200078e02ff */
[C---:B------:R-:W-:Y:S02]  /*1f60*/  ISETP.GE.AND P0, PT, R5.reuse, R17, PT ;  /* 0x000000110500720c */ /* 0x040fe40003f06270 */
[----:B------:R-:W-:Y:S02]  /*1f70*/  IADD3 R17, PT, PT, -R5, RZ, RZ ;  /* 0x000000ff05117210 */ /* 0x000fe40007ffe1ff */
[----:B------:R-:W-:Y:S01]  /*1f80*/  ISETP.GE.OR P0, PT, R7, R6, P0 ;  /* 0x000000060700720c */ /* 0x000fe20000706670 */
[----:B------:R-:W-:-:S04]  /*1f90*/  IMAD.HI.U32 R6, R5, R2, RZ ;  /* 0x0000000205067227 */ /* 0x000fc800078e00ff */
[----:B------:R-:W-:Y:S01]  /*1fa0*/  IMAD R8, R4, R17, R8 ;  /* 0x0000001104087224 */ /* 0x000fe200078e0208 */
[----:B------:R-:W-:-:S04]  /*1fb0*/  SHF.R.U32.HI R6, RZ, R3, R6 ;  /* 0x00000003ff067219 */ /* 0x000fc80000011606 */
[----:B------:R-:W-:-:S03]  /*1fc0*/  SEL R6, R5, R6, !P3 ;  /* 0x0000000605067207 */ /* 0x000fc60005800000 */
[----:B------:R-:W-:-:S04]  /*1fd0*/  @!P0 IMAD.HI.U32 R16, R7, R2, RZ ;  /* 0x0000000207108227 */ /* 0x000fc800078e00ff */
[----:B------:R-:W-:Y:S01]  /*1fe0*/  IMAD.MOV R2, RZ, RZ, -R6 ;  /* 0x000000ffff027224 */ /* 0x000fe200078e0a06 */
[----:B------:R-:W-:-:S03]  /*1ff0*/  @!P0 SHF.R.U32.HI R16, RZ, R3, R16 ;  /* 0x00000003ff108219 */ /* 0x000fc60000011610 */
[----:B------:R-:W-:Y:S01]  /*2000*/  IMAD R2, R40, R2, R5 ;  /* 0x0000000228027224 */ /* 0x000fe200078e0205 */
        /* <DEDUP_REMOVED lines=9> */
.L_x_33:
[----:B------:R-:W1:Y:S02]  /*20a0*/  LDCU UR8, c[0x0][0xb30] ;  /* 0x00016600ff0877ac */ /* 0x000e640008000800 */
[----:B-1----:R-:W-:-:S09]  /*20b0*/  UISETP.NE.AND UP0, UPT, UR8, 0x1, UPT ;  /* 0x000000010800788c */ /* 0x002fd2000bf05270 */
[----:B------:R-:W-:Y:S05]  /*20c0*/  BRA.U UP0, `(.L_x_34) ;  /* 0x0000000100407547 */ /* 0x000fea000b800000 */
[----:B------:R-:W1:Y:S08]  /*20d0*/  LDC.64 R4, c[0x0][0xb10] ;  /* 0x0002c400ff047b82 */ /* 0x000e700000000a00 */
[----:B------:R-:W2:Y:S08]  /*20e0*/  LDC.64 R2, c[0x0][0xb18] ;  /* 0x0002c600ff027b82 */ /* 0x000eb00000000a00 */
[----:B------:R-:W3:Y:S08]  /*20f0*/  LDC R6, c[0x0][0xb20] ;  /* 0x0002c800ff067b82 */ /* 0x000ef00000000800 */
[----:B------:R-:W4:Y:S01]  /*2100*/  LDC R16, c[0x0][0xb0c] ;  /* 0x0002c300ff107b82 */ /* 0x000f220000000800 */
[----:B-1----:R-:W-:-:S05]  /*2110*/  IMAD.HI.U32 R4, R11, R4, RZ ;  /* 0x000000040b047227 */ /* 0x002fca00078e00ff */
[----:B------:R-:W-:Y:S01]  /*2120*/  SHF.R.U32.HI R4, RZ, R5, R4 ;  /* 0x00000005ff047219 */ /* 0x000fe20000011604 */
[----:B--2---:R-:W-:Y:S01]  /*2130*/  IMAD.HI.U32 R3, R8, R3, RZ ;  /* 0x0000000308037227 */ /* 0x004fe200078e00ff */
[----:B------:R-:W-:-:S04]  /*2140*/  ISETP.NE.AND P0, PT, R2, 0x1, PT ;  /* 0x000000010200780c */ /* 0x000fc80003f05270 */
[----:B---3--:R-:W-:-:S04]  /*2150*/  SHF.R.U32.HI R3, RZ, R6, R3 ;  /* 0x00000006ff037219 */ /* 0x008fc80000011603 */
[----:B------:R-:W-:Y:S02]  /*2160*/  SEL R3, R8, R3, !P0 ;  /* 0x0000000308037207 */ /* 0x000fe40004000000 */
[----:B----4-:R-:W-:-:S04]  /*2170*/  ISETP.NE.AND P1, PT, R16, 0x1, PT ;  /* 0x000000011000780c */ /* 0x010fc80003f25270 */
[----:B------:R-:W-:-:S05]  /*2180*/  SEL R4, R11, R4, !P1 ;  /* 0x000000040b047207 */ /* 0x000fca0004800000 */
[----:B------:R-:W-:Y:S02]  /*2190*/  IMAD.IADD R5, R3, 0x1, -R4 ;  /* 0x0000000103057824 */ /* 0x000fe400078e0a04 */
[----:B------:R-:W-:Y:S02]  /*21a0*/  IMAD.IADD R3, R4, 0x1, -R3 ;  /* 0x0000000104037824 */ /* 0x000fe400078e0a03 */
[----:B------:R-:W-:Y:S02]  /*21b0*/  IMAD R11, R5, R16, R11 ;  /* 0x00000010050b7224 */ /* 0x000fe400078e020b */
[----:B------:R-:W-:-:S07]  /*21c0*/  IMAD R8, R3, R2, R8 ;  /* 0x0000000203087224 */ /* 0x000fce00078e0208 */
.L_x_34:
[----:B------:R-:W-:Y:S01]  /*21d0*/  VIADD R14, R14, 0x1 ;  /* 0x000000010e0e7836 */ /* 0x000fe20000000000 */
[----:B------:R-:W-:Y:S01]  /*21e0*/  PLOP3.LUT P1, PT, PT, PT, PT, 0x80, 0x8 ;  /* 0x000000000008781c */ /* 0x000fe20003f2f070 */
[----:B------:R-:W-:Y:S02]  /*21f0*/  IMAD.IADD R21, R11, 0x1, R114 ;  /* 0x000000010b157824 */ /* 0x000fe400078e0272 */
[----:B------:R-:W-:Y:S01]  /*2200*/  IMAD.IADD R20, R8, 0x1, R49 ;  /* 0x0000000108147824 */ /* 0x000fe200078e0231 */
[----:B------:R-:W-:-:S04]  /*2210*/  ISETP.NE.AND P0, PT, R14, 0x2, PT ;  /* 0x000000020e00780c */ /* 0x000fc80003f05270 */
[----:B------:R-:W-:Y:S02]  /*2220*/  SEL R2, RZ, 0x1, P0 ;  /* 0x00000001ff027807 */ /* 0x000fe40000000000 */
[----:B------:R-:W-:Y:S02]  /*2230*/  SEL R14, R14, RZ, P0 ;  /* 0x000000ff0e0e7207 */ /* 0x000fe40000000000 */
[----:B------:R-:W-:Y:S01]  /*2240*/  LOP3.LUT R13, R13, R2, RZ, 0x3c, !PT ;  /* 0x000000020d0d7212 */ /* 0x000fe200078e3cff */
[----:B------:R-:W-:Y:S06]  /*2250*/  @P2 BRA `(.L_x_35) ;  /* 0xfffffff000982947 */ /* 0x000fec000383ffff */
[----:B------:R-:W-:Y:S01]  /*2260*/  UIADD3 UR5, UPT, UPT, UR4, 0x10, URZ ;  /* 0x0000001004057890 */ /* 0x000fe2000fffe0ff */
[----:B------:R-:W-:-:S03]  /*2270*/  SHF.L.U32 R3, R15, 0x1f, RZ ;  /* 0x0000001f0f037819 */ /* 0x000fc600000006ff */
[----:B------:R-:W-:-:S09]  /*2280*/  ULEA UR4, UR6, UR5, 0x3 ;  /* 0x0000000506047291 */ /* 0x000fd2000f8e18ff */
[----:B------:R-:W1:Y:S02]  /*2290*/  SYNCS.PHASECHK.TRANS64.TRYWAIT P0, [UR4], R3 ;  /* 0x00000003ff0075a7 */ /* 0x000e640008001104 */
[----:B-1----:R-:W-:Y:S05]  /*22a0*/  @!P0 BRA `(.L_x_36) ;  /* 0x0000009000488947 */ /* 0x002fea0003800000 */
.L_x_168:
[----:B------:R-:W-:-:S04]  /*22b0*/  UIADD3 UR6, UPT, UPT, UR6, 0x1, URZ ;  /* 0x0000000106067890 */ /* 0x000fc8000fffe0ff */
[----:B------:R-:W-:-:S04]  /*22c0*/  UISETP.NE.AND UP0, UPT, UR6, 0x2, UPT ;  /* 0x000000020600788c */ /* 0x000fc8000bf05270 */
[----:B------:R-:W-:Y:S02]  /*22d0*/  USEL UR4, URZ, 0x1, UP0 ;  /* 0x00000001ff047887 */ /* 0x000fe40008000000 */
[----:B------:R-:W-:-:S04]  /*22e0*/  USEL UR6, UR6, URZ, UP0 ;  /* 0x000000ff06067287 */ /* 0x000fc80008000000 */
[----:B------:R-:W-:Y:S01]  /*22f0*/  ULEA UR6, UR6, UR5, 0x3 ;  /* 0x0000000506067291 */ /* 0x000fe2000f8e18ff */
[----:B-1----:R-:W-:-:S04]  /*2300*/  LOP3.LUT R3, R15, UR4, RZ, 0x3c, !PT ;  /* 0x000000040f037c12 */ /* 0x002fc8000f8e3cff */
[----:B------:R-:W-:Y:S01]  /*2310*/  SHF.L.U32 R3, R3, 0x1f, RZ ;  /* 0x0000001f03037819 */ /* 0x000fe200000006ff */
[----:B----4-:R-:W-:-:S07]  /*2320*/  IMAD.U32 R0, RZ, RZ, UR6 ;  /* 0x00000006ff007e24 */ /* 0x010fce000f8e00ff */
.L_x_37:
[----:B-1----:R1:W2:Y:S02]  /*2330*/  SYNCS.PHASECHK.TRANS64.TRYWAIT P0, [R0+URZ], R3 ;  /* 0x00000003000075a7 */ /* 0x0022a400080011ff */
[----:B--2---:R-:W-:Y:S05]  /*2340*/  @!P0 NANOSLEEP.SYNCS 0x989680 ;  /* 0x009896800000895d */ /* 0x004fea0003900000 */
[----:B------:R-:W2:Y:S02]  /*2350*/  @!P0 SYNCS.PHASECHK.TRANS64 P0, [R0+URZ], R3 ;  /* 0x00000003000085a7 */ /* 0x000ea400080010ff */
[----:B--2---:R-:W-:Y:S05]  /*2360*/  @P0 EXIT ;  /* 0x000000000000094d */ /* 0x004fea0003800000 */
[----:B------:R-:W-:Y:S05]  /*2370*/  BRA `(.L_x_37) ;  /* 0xfffffffc00ec7947 */ /* 0x000fea000383ffff */
.L_x_17:
[----:B------:R-:W-:-:S04]  /*2380*/  UISETP.NE.AND UP1, UPT, UR37, URZ, UPT ;  /* 0x000000ff2500728c */ /* 0x000fc8000bf25270 */
[----:B------:R-:W-:-:S09]  /*2390*/  UISETP.NE.OR UP1, UPT, UR8, 0x1, UP1 ;  /* 0x000000010800788c */ /* 0x000fd20008f25670 */
[----:B------:R-:W-:Y:S05]  /*23a0*/  BRA.U UP1, `(.L_x_38) ;  /* 0x0000000501487547 */ /* 0x000fea000b800000 */
[----:B------:R-:W-:Y:S01]  /*23b0*/  ISETP.NE.AND P2, PT, R2, RZ, PT ;  /* 0x000000ff0200720c */ /* 0x000fe20003f45270 */
[----:B------:R-:W-:Y:S01]  /*23c0*/  IMAD.MOV.U32 R12, RZ, RZ, 0x1 ;  /* 0x00000001ff0c7424 */ /* 0x000fe200078e00ff */
[----:B------:R-:W-:Y:S02]  /*23d0*/  CS2R R10, SRZ ;  /* 0x00000000000a7805 */ /* 0x000fe4000001ff00 */
[----:B------:R-:W-:Y:S01]  /*23e0*/  CS2R R8, SRZ ;  /* 0x0000000000087805 */ /* 0x000fe2000001ff00 */
[----:B------:R-:W-:Y:S01]  /*23f0*/  UMOV UR4, 0x400 ;  /* 0x0000040000047882 */ /* 0x000fe20000000000 */
[----:B------:R-:W-:Y:S01]  /*2400*/  UMOV UR6, URZ ;  /* 0x000000ff00067c82 */ /* 0x000fe20008000000 */
[----:B------:R-:W-:-:S12]  /*2410*/  ULEA UR37, UR37, UR4, 0x18 ;  /* 0x0000000425257291 */ /* 0x000fd8000f8ec0ff */
.L_x_42:
[----:B------:R-:W-:Y:S02]  /*2420*/  LEA R0, R8, UR37, 0x3 ;  /* 0x0000002508007c11 */ /* 0x000fe4000f8e18ff */
[----:B------:R-:W-:-:S03]  /*2430*/  SHF.L.U32 R5, R9, 0x1f, RZ ;  /* 0x0000001f09057819 */ /* 0x000fc600000006ff */
[----:B------:R-:W-:Y:S01]  /*2440*/  VIADD R4, R0, 0xc0 ;  /* 0x000000c000047836 */ /* 0x000fe20000000000 */
[----:B------:R-:W1:Y:S02]  /*2450*/  SYNCS.PHASECHK.TRANS64.TRYWAIT P0, [R0+URZ+0xb0], R5 ;  /* 0x0000b005000075a7 */ /* 0x000e6400080011ff */
[----:B-1----:R-:W-:Y:S05]  /*2460*/  @!P0 BRA `(.L_x_39) ;  /* 0x0000008c00f08947 */ /* 0x002fea0003800000 */
.L_x_169:
[----:B------:R-:W-:Y:S01]  /*2470*/  ULEA UR5, UR6, UR37, 0x3 ;  /* 0x0000002506057291 */ /* 0x000fe2000f8e18ff */
[----:B------:R-:W-:Y:S02]  /*2480*/  PRMT R4, RZ, 0x654, R4 ;  /* 0x00000654ff047816 */ /* 0x000fe40000000004 */
[----:B-1----:R-:W-:Y:S01]  /*2490*/  SHF.L.U32 R5, R12, 0x1f, RZ ;  /* 0x0000001f0c057819 */ /* 0x002fe200000006ff */
[----:B------:R-:W-:Y:S01]  /*24a0*/  UIADD3 UR4, UPT, UPT, UR5, 0x70, URZ ;  /* 0x0000007005047890 */ /* 0x000fe2000fffe0ff */
[----:B------:R1:W-:Y:S05]  /*24b0*/  SYNCS.ARRIVE.TRANS64.RED.A1T0 RZ, [R4+URZ], RZ ;  /* 0x000000ff04ff79a7 */ /* 0x0003ea00081004ff */
[----:B------:R-:W-:Y:S01]  /*24c0*/  IMAD.U32 R7, RZ, RZ, UR4 ;  /* 0x00000004ff077e24 */ /* 0x000fe2000f8e00ff */
[----:B------:R-:W2:Y:S04]  /*24d0*/  SYNCS.PHASECHK.TRANS64.TRYWAIT P0, [UR5+0x80], R5 ;  /* 0x00008005ff0075a7 */ /* 0x000ea80008001105 */
[----:B------:R-:W-:Y:S01]  /*24e0*/  PRMT R6, R2, 0x654, R7 ;  /* 0x0000065402067816 */ /* 0x000fe20000000007 */
[----:B-1----:R-:W-:Y:S01]  /*24f0*/  @!P2 IMAD.MOV.U32 R4, RZ, RZ, 0x10 ;  /* 0x00000010ff04a424 */ /* 0x002fe200078e00ff */
[----:B--2---:R-:W-:Y:S06]  /*2500*/  @!P0 BRA `(.L_x_40) ;  /* 0x0000008c00dc8947 */ /* 0x004fec0003800000 */
.L_x_171:
[----:B------:R-:W-:Y:S01]  /*2510*/  ULEA UR4, UR6, UR37, 0x4 ;  /* 0x0000002506047291 */ /* 0x000fe2000f8e20ff */
[----:B------:R-:W-:Y:S01]  /*2520*/  SEL R3, R6, R3, !P2 ;  /* 0x0000000306037207 */ /* 0x000fe20005000000 */
[----:B------:R-:W-:Y:S01]  /*2530*/  UIADD3 UR5, UPT, UPT, UR5, 0x70, URZ ;  /* 0x0000007005057890 */ /* 0x000fe2000fffe0ff */
[----:B-1----:R-:W-:Y:S01]  /*2540*/  LEA R0, R11, UR37, 0x3 ;  /* 0x000000250b007c11 */ /* 0x002fe2000f8e18ff */
[----:B------:R-:W-:Y:S01]  /*2550*/  UIADD3 UR4, UPT, UPT, UR4, 0xe0, URZ ;  /* 0x000000e004047890 */ /* 0x000fe2000fffe0ff */
[----:B------:R-:W-:Y:S01]  /*2560*/  SHF.L.U32 R5, R10, 0x1f, RZ ;  /* 0x0000001f0a057819 */ /* 0x000fe200000006ff */
[----:B------:R1:W-:Y:S01]  /*2570*/  @!P2 SYNCS.ARRIVE.TRANS64.RED RZ, [R3+URZ], R4 ;  /* 0x0000000403ffa9a7 */ /* 0x0003e200080004ff */
[----:B------:R-:W-:Y:S01]  /*2580*/  UIADD3 UR6, UPT, UPT, UR6, 0x1, URZ ;  /* 0x0000000106067890 */ /* 0x000fe2000fffe0ff */
[----:B------:R-:W-:-:S03]  /*2590*/  VIADD R8, R8, 0x1 ;  /* 0x0000000108087836 */ /* 0x000fc60000000000 */
[----:B------:R-:W-:Y:S02]  /*25a0*/  UISETP.NE.AND UP0, UPT, UR6, 0x2, UPT ;  /* 0x000000020600788c */ /* 0x000fe4000bf05270 */
[----:B------:R-:W-:Y:S06]  /*25b0*/  UGETNEXTWORKID.BROADCAST [UR4], [UR5] ;  /* 0x00000000040073ca */ /* 0x000fec0008000100 */
[----:B------:R-:W-:Y:S01]  /*25c0*/  USEL UR4, URZ, 0x1, UP0 ;  /* 0x00000001ff047887 */ /* 0x000fe20008000000 */
[----:B------:R-:W-:Y:S01]  /*25d0*/  ISETP.NE.AND P0, PT, R8, 0x2, PT ;  /* 0x000000020800780c */ /* 0x000fe20003f05270 */
[----:B------:R-:W-:Y:S01]  /*25e0*/  USEL UR6, UR6, URZ, UP0 ;  /* 0x000000ff06067287 */ /* 0x000fe20008000000 */
[----:B------:R-:W2:Y:S03]  /*25f0*/  SYNCS.PHASECHK.TRANS64.TRYWAIT P1, [R0+URZ+0x70], R5 ;  /* 0x00007005000075a7 */ /* 0x000ea600080211ff */
[----:B------:R-:W-:Y:S01]  /*2600*/  LOP3.LUT R12, R12, UR4, RZ, 0x3c, !PT ;  /* 0x000000040c0c7c12 */ /* 0x000fe2000f8e3cff */
[----:B-12---:R-:W-:Y:S07]  /*2610*/  @!P1 BRA `(.L_x_41) ;  /* 0x0000008c00b09947 */ /* 0x006fee0003800000 */
.L_x_172:
[C---:B------:R-:W-:Y:S01]  /*2620*/  LEA R4, R11.reuse, UR37, 0x4 ;  /* 0x000000250b047c11 */ /* 0x040fe2000f8e20ff */
[----:B-1----:R-:W-:Y:S01]  /*2630*/  VIADD R0, R0, 0x80 ;  /* 0x0000008000007836 */ /* 0x002fe20000000000 */
[----:B------:R-:W-:Y:S01]  /*2640*/  SEL R8, R8, RZ, P0 ;  /* 0x000000ff08087207 */ /* 0x000fe20000000000 */
[----:B------:R-:W-:-:S03]  /*2650*/  VIADD R11, R11, 0x1 ;  /* 0x000000010b0b7836 */ /* 0x000fc60000000000 */
[----:B------:R-:W1:Y:S01]  /*2660*/  LDS.128 R4, [R4+0xe0] ;  /* 0x0000e00004047984 */ /* 0x000e620000000c00 */
[----:B------:R-:W-:Y:S02]  /*2670*/  PRMT R0, RZ, 0x654, R0 ;  /* 0x00000654ff007816 */ /* 0x000fe40000000000 */
[C---:B------:R-:W-:Y:S01]  /*2680*/  ISETP.NE.AND P1, PT, R11.reuse, 0x2, PT ;  /* 0x000000020b00780c */ /* 0x040fe20003f25270 */
[----:B------:R-:W-:Y:S01]  /*2690*/  @!PT LDS RZ, [RZ] ;  /* 0x00000000fffff984 */ /* 0x000fe20000000800 */
[----:B------:R-:W-:Y:S01]  /*26a0*/  @!PT LDS RZ, [RZ] ;  /* 0x00000000fffff984 */ /* 0x000fe20000000800 */
[----:B------:R-:W-:Y:S01]  /*26b0*/  @!PT LDS RZ, [RZ] ;  /* 0x00000000fffff984 */ /* 0x000fe20000000800 */
[----:B------:R-:W-:Y:S01]  /*26c0*/  @!PT LDS RZ, [RZ] ;  /* 0x00000000fffff984 */ /* 0x000fe20000000800 */
[----:B------:R2:W-:Y:S06]  /*26d0*/  MEMBAR.ALL.CTA ;  /* 0x0000000000007992 */ /* 0x0005ec0000008000 */
[----:B--2---:R-:W2:Y:S01]  /*26e0*/  FENCE.VIEW.ASYNC.S ;  /* 0x00000000000073c6 */ /* 0x004ea20000000000 */
[----:B------:R-:W-:Y:S01]  /*26f0*/  SEL R11, R11, RZ, P1 ;  /* 0x000000ff0b0b7207 */ /* 0x000fe20000800000 */
[----:B--2---:R2:W-:Y:S01]  /*2700*/  SYNCS.ARRIVE.TRANS64.RED.A1T0 RZ, [R0+URZ], RZ ;  /* 0x000000ff00ff79a7 */ /* 0x0045e200081004ff */
[----:B-1----:R-:W-:-:S02]  /*2710*/  LOP3.LUT P3, RZ, R6, 0x1, RZ, 0xc0, !PT ;  /* 0x0000000106ff7812 */ /* 0x002fc4000786c0ff */
[----:B------:R-:W-:-:S04]  /*2720*/  SEL R5, RZ, 0x1, P1 ;  /* 0x00000001ff057807 */ /* 0x000fc80000800000 */
[----:B------:R-:W-:Y:S02]  /*2730*/  LOP3.LUT R10, R10, R5, RZ, 0x3c, !PT ;  /* 0x000000050a0a7212 */ /* 0x000fe400078e3cff */
[----:B--2---:R-:W-:-:S04]  /*2740*/  SEL R0, RZ, 0x1, P0 ;  /* 0x00000001ff007807 */ /* 0x004fc80000000000 */
[----:B------:R-:W-:Y:S01]  /*2750*/  LOP3.LUT R9, R9, R0, RZ, 0x3c, !PT ;  /* 0x0000000009097212 */ /* 0x000fe200078e3cff */
[----:B------:R-:W-:Y:S06]  /*2760*/  @P3 BRA `(.L_x_42) ;  /* 0xfffffffc002c3947 */ /* 0x000fec000383ffff */
[----:B------:R-:W-:Y:S01]  /*2770*/  ULEA UR5, UR6, UR37, 0x3 ;  /* 0x0000002506057291 */ /* 0x000fe2000f8e18ff */
[----:B------:R-:W-:-:S08]  /*2780*/  SHF.L.U32 R3, R12, 0x1f, RZ ;  /* 0x0000001f0c037819 */ /* 0x000fd000000006ff */
[----:B------:R-:W1:Y:S02]  /*2790*/  SYNCS.PHASECHK.TRANS64 P0, [UR5+0x80], R3 ;  /* 0x00008003ff0075a7 */ /* 0x000e640008001005 */
[----:B-1----:R-:W-:Y:S05]  /*27a0*/  @P0 BRA `(.L_x_43) ;  /* 0x0000000000080947 */ /* 0x002fea0003800000 */
[----:B------:R-:W1:Y:S02]  /*27b0*/  SYNCS.PHASECHK.TRANS64.TRYWAIT P0, [UR5+0x80], R3 ;  /* 0x00008003ff0075a7 */ /* 0x000e640008001105 */
[----:B-1----:R-:W-:Y:S05]  /*27c0*/  @!P0 BRA `(.L_x_44) ;  /* 0x0000008c00588947 */ /* 0x002fea0003800000 */
.L_x_43:
[----:B------:R-:W-:-:S04]  /*27d0*/  UIADD3 UR4, UPT, UPT, UR6, 0x1, URZ ;  /* 0x0000000106047890 */ /* 0x000fc8000fffe0ff */
[----:B------:R-:W-:-:S04]  /*27e0*/  UISETP.NE.AND UP0, UPT, UR4, 0x2, UPT ;  /* 0x000000020400788c */ /* 0x000fc8000bf05270 */
[----:B------:R-:W-:Y:S02]  /*27f0*/  USEL UR7, URZ, 0x1, UP0 ;  /* 0x00000001ff077887 */ /* 0x000fe40008000000 */
[----:B------:R-:W-:-:S04]  /*2800*/  USEL UR4, UR4, URZ, UP0 ;  /* 0x000000ff04047287 */ /* 0x000fc80008000000 */
[----:B------:R-:W-:Y:S01]  /*2810*/  ULEA UR4, UR4, UR37, 0x3 ;  /* 0x0000002504047291 */ /* 0x000fe2000f8e18ff */
[----:B-1----:R-:W-:-:S04]  /*2820*/  LOP3.LUT R3, R12, UR7, RZ, 0x3c, !PT ;  /* 0x000000070c037c12 */ /* 0x002fc8000f8e3cff */
[----:B------:R-:W-:-:S04]  /*2830*/  SHF.L.U32 R0, R3, 0x1f, RZ ;  /* 0x0000001f03007819 */ /* 0x000fc800000006ff */
[----:B------:R-:W1:Y:S02]  /*2840*/  SYNCS.PHASECHK.TRANS64 P0, [UR4+0x80], R0 ;  /* 0x00008000ff0075a7 */ /* 0x000e640008001004 */
[----:B-1----:R-:W-:Y:S05]  /*2850*/  @P0 EXIT ;  /* 0x000000000000094d */ /* 0x002fea0003800000 */
[----:B------:R-:W-:Y:S02]  /*2860*/  SHF.L.U32 R3, R3, 0x1f, RZ ;  /* 0x0000001f03037819 */ /* 0x000fe400000006ff */
[----:B------:R-:W-:-:S07]  /*2870*/  MOV R0, UR4 ;  /* 0x0000000400007c02 */ /* 0x000fce0008000f00 */
.L_x_45:
[----:B-1----:R1:W2:Y:S02]  /*2880*/  SYNCS.PHASECHK.TRANS64.TRYWAIT P0, [R0+URZ+0x80], R3 ;  /* 0x00008003000075a7 */ /* 0x0022a400080011ff */
[----:B--2---:R-:W-:Y:S05]  /*2890*/  @!P0 NANOSLEEP.SYNCS 0x989680 ;  /* 0x009896800000895d */ /* 0x004fea0003900000 */
[----:B------:R-:W2:Y:S02]  /*28a0*/  @!P0 SYNCS.PHASECHK.TRANS64 P0, [R0+URZ+0x80], R3 ;  /* 0x00008003000085a7 */ /* 0x000ea400080010ff */
[----:B--2---:R-:W-:Y:S05]  /*28b0*/  @P0 EXIT ;  /* 0x000000000000094d */ /* 0x004fea0003800000 */
[----:B------:R-:W-:Y:S05]  /*28c0*/  BRA `(.L_x_45) ;  /* 0xfffffffc00ec7947 */ /* 0x000fea000383ffff */
.L_x_38:
[----:B------:R-:W-:-:S09]  /*28d0*/  UISETP.NE.AND UP1, UPT, UR8, URZ, UPT ;  /* 0x000000ff0800728c */ /* 0x000fd2000bf25270 */
[----:B------:R-:W-:Y:S05]  /*28e0*/  BRA.U UP1, `(.L_x_46) ;  /* 0x0000000d016c7547 */ /* 0x000fea000b800000 */
[----:B------:R-:W-:Y:S01]  /*28f0*/  UMOV UR4, 0x40 ;  /* 0x0000004000047882 */ /* 0x000fe20000000000 */
[----:B------:R-:W-:Y:S01]  /*2900*/  NOP ;  /* 0x0000000000007918 */ /* 0x000fe20000000000 */
[----:B------:R-:W-:Y:S01]  /*2910*/  ULEA UR4, UR37, UR4, 0x18 ;  /* 0x0000000425047291 */ /* 0x000fe2000f8ec0ff */
[----:B------:R-:W-:Y:S02]  /*2920*/  UMOV UR5, 0x400 ;  /* 0x0000040000057882 */ /* 0x000fe40000000000 */
[----:B------:R-:W-:-:S06]  /*2930*/  ULEA UR37, UR37, UR5, 0x18 ;  /* 0x0000000525257291 */ /* 0x000fcc000f8ec0ff */
[----:B------:R-:W1:Y:S02]  /*2940*/  LDS.U8 R0, [UR4+0x1c] ;  /* 0x00001c04ff007984 */ /* 0x000e640008000000 */
[----:B-1----:R-:W-:-:S13]  /*2950*/  ISETP.NE.AND P0, PT, R0, RZ, PT ;  /* 0x000000ff0000720c */ /* 0x002fda0003f05270 */
[----:B------:R-:W-:Y:S05]  /*2960*/  @P0 BRA `(.L_x_47) ;  /* 0x0000000000580947 */ /* 0x000fea0003800000 */
[----:B------:R-:W-:-:S13]  /*2970*/  ELECT P0, URZ, PT ;  /* 0x0000000000ff782f */ /* 0x000fda0003800000 */
[----:B------:R-:W-:Y:S05]  /*2980*/  @!P0 BRA `(.L_x_48) ;  /* 0x0000000000608947 */ /* 0x000fea0003800000 */
[----:B------:R-:W-:Y:S01]  /*2990*/  UMOV UR5, 0x10 ;  /* 0x0000001000057882 */ /* 0x000fe20000000000 */
[----:B------:R-:W-:Y:S01]  /*29a0*/  HFMA2 R0, -RZ, RZ, 0, 5.9604644775390625e-08 ;  /* 0x00000001ff007431 */ /* 0x000fe200000001ff */
[----:B------:R-:W-:-:S03]  /*29b0*/  MOV R2, 0xffff ;  /* 0x0000ffff00027802 */ /* 0x000fc60000000f00 */
[----:B------:R-:W-:Y:S04]  /*29c0*/  DEPBAR.LE SB1, 0x36 ;  /* 0x00009d800000791a */ /* 0x000fe80000000000 */
[----:B------:R-:W1:Y:S02]  /*29d0*/  UTCATOMSWS.FIND_AND_SET.ALIGN UP0, UR5, UR5 ;  /* 0x00000005000575e3 */ /* 0x000e640008000800 */
[----:B-1----:R-:W-:Y:S01]  /*29e0*/  MOV R3, UR5 ;  /* 0x0000000500037c02 */ /* 0x002fe20008000f00 */
[----:B------:R-:W-:Y:S06]  /*29f0*/  BRA.U UP0, `(.L_x_49) ;  /* 0x0000000100187547 */ /* 0x000fec000b800000 */
.L_x_50:
[----:B------:R-:W-:Y:S05]  /*2a00*/  NANOSLEEP 0x64 ;  /* 0x000000640000795d */ /* 0x000fea0003800000 */
[----:B------:R-:W-:-:S05]  /*2a10*/  UMOV UR5, 0x10 ;  /* 0x0000001000057882 */ /* 0x000fca0000000000 */
[----:B------:R-:W-:Y:S04]  /*2a20*/  DEPBAR.LE SB1, 0x36 ;  /* 0x00009d800000791a */ /* 0x000fe80000000000 */
[----:B------:R-:W1:Y:S02]  /*2a30*/  UTCATOMSWS.FIND_AND_SET.ALIGN UP0, UR5, UR5 ;  /* 0x00000005000575e3 */ /* 0x000e640008000800 */
[----:B-1----:R-:W-:Y:S01]  /*2a40*/  MOV R3, UR5 ;  /* 0x0000000500037c02 */ /* 0x002fe20008000f00 */
[----:B------:R-:W-:Y:S05]  /*2a50*/  BRA.U !UP0, `(.L_x_50) ;  /* 0xfffffffd08e87547 */ /* 0x000fea000b83ffff */
.L_x_49:
[-C--:B------:R-:W-:Y:S02]  /*2a60*/  SHF.L.U32 R2, R2, R3.reuse, RZ ;  /* 0x0000000302027219 */ /* 0x080fe400000006ff */
[----:B------:R-:W-:Y:S01]  /*2a70*/  SHF.L.U32 R0, R0, R3, RZ ;  /* 0x0000000300007219 */ /* 0x000fe200000006ff */
[----:B------:R-:W-:Y:S02]  /*2a80*/  IMAD.SHL.U32 R3, R3, 0x20, RZ ;  /* 0x0000002003037824 */ /* 0x000fe400078e00ff */
[----:B------:R1:W-:Y:S04]  /*2a90*/  ATOMS.OR RZ, [UR4+0x14], R2 ;  /* 0x00001402ffff798c */ /* 0x0003e8000b000004 */
[----:B------:R1:W-:Y:S04]  /*2aa0*/  ATOMS.OR RZ, [UR4+0x18], R0 ;  /* 0x00001800ffff798c */ /* 0x0003e8000b000004 */
[----:B------:R1:W-:Y:S01]  /*2ab0*/  STS [UR37+0x100], R3 ;  /* 0x00010003ff007988 */ /* 0x0003e20008000825 */
[----:B------:R-:W-:Y:S05]  /*2ac0*/  BRA `(.L_x_48) ;  /* 0x0000000000107947 */ /* 0x000fea0003800000 */
.L_x_47:
[----:B------:R-:W-:Y:S02]  /*2ad0*/  MOV R0, 0xffffffff ;  /* 0xffffffff00007802 */ /* 0x000fe40000000f00 */
[----:B------:R-:W-:-:S03]  /*2ae0*/  MOV R2, 0x2b10 ;  /* 0x00002b1000027802 */ /* 0x000fc60000000f00 */
[----:B------:R1:W-:Y:S04]  /*2af0*/  STS [UR37+0x100], R0 ;  /* 0x00010000ff007988 */ /* 0x0003e80008000825 */
[----:B-1-3-5:R-:W-:Y:S05]  /*2b00*/  CALL.REL.NOINC `($__internal_1_$__cuda_sm10x_tcgen05_guardrail_trap_phase_invalid_during_alloc) ;  /* 0x0000009400207944 */ /* 0x02afea0003c00000 */
.L_x_48:
[----:B------:R-:W-:Y:S05]  /*2b10*/  WARPSYNC.ALL ;  /* 0x0000000000007948 */ /* 0x000fea0003800000 */
[----:B------:R-:W2:Y:S01]  /*2b20*/  S2UR UR5, SR_CgaCtaId ;  /* 0x00000000000579c3 */ /* 0x000ea20000008800 */
[----:B------:R-:W-:Y:S01]  /*2b30*/  UMOV UR4, 0x400 ;  /* 0x0000040000047882 */ /* 0x000fe20000000000 */
[----:B------:R-:W-:-:S06]  /*2b40*/  NOP ;  /* 0x0000000000007918 */ /* 0x000fcc0000000000 */
[----:B------:R-:W-:Y:S06]  /*2b50*/  BAR.ARV 0x6, 0xa0 ;  /* 0x0182800000007b1d */ /* 0x000fec0000002000 */
[----:B------:R-:W4:Y:S01]  /*2b60*/  LDCU UR7, c[0x0][0x38c] ;  /* 0x00007180ff0777ac */ /* 0x000f220008000800 */
[----:B------:R-:W-:Y:S01]  /*2b70*/  IMAD.MOV.U32 R11, RZ, RZ, 0x1 ;  /* 0x00000001ff0b7424 */ /* 0x000fe200078e00ff */
[----:B------:R-:W-:Y:S01]  /*2b80*/  CS2R R8, SRZ ;  /* 0x0000000000087805 */ /* 0x000fe2000001ff00 */
[----:B------:R-:W-:Y:S01]  /*2b90*/  IMAD.MOV.U32 R10, RZ, RZ, RZ ;  /* 0x000000ffff0a7224 */ /* 0x000fe200078e00ff */
[----:B------:R-:W3:Y:S01]  /*2ba0*/  LDCU UR6, c[0x0][0x38c] ;  /* 0x00007180ff0677ac */ /* 0x000ee20008000800 */
[----:B------:R-:W-:Y:S01]  /*2bb0*/  UMOV UR15, URZ ;  /* 0x000000ff000f7c82 */ /* 0x000fe20008000000 */
[----:B------:R-:W-:Y:S01]  /*2bc0*/  UMOV UR14, URZ ;  /* 0x000000ff000e7c82 */ /* 0x000fe20008000000 */
[----:B--2---:R-:W-:Y:S01]  /*2bd0*/  ULEA UR5, UR5, UR4, 0x18 ;  /* 0x0000000405057291 */ /* 0x004fe2000f8ec0ff */
[----:B------:R-:W-:Y:S01]  /*2be0*/  UMOV UR24, 0x0 ;  /* 0x0000000000187882 */ /* 0x000fe20000000000 */
[----:B------:R-:W-:-:S02]  /*2bf0*/  UMOV UR25, 0x8400910 ;  /* 0x0840091000197882 */ /* 0x000fc40000000000 */
[----:B------:R-:W-:Y:S02]  /*2c00*/  UIADD3 UR10, UPT, UPT, UR5, 0x10800, URZ ;  /* 0x00010800050a7890 */ /* 0x000fe4000fffe0ff */
[----:B------:R-:W-:Y:S02]  /*2c10*/  UIADD3 UR11, UPT, UPT, UR5, 0x18800, URZ ;  /* 0x00018800050b7890 */ /* 0x000fe4000fffe0ff */
[----:B----4-:R-:W-:Y:S01]  /*2c20*/  UIADD3 UR7, UPT, UPT, UR7, 0x1f, URZ ;  /* 0x0000001f07077890 */ /* 0x010fe2000fffe0ff */
[----:B-1----:R-:W1:Y:S01]  /*2c30*/  LDS R0, [UR5+0x100] ;  /* 0x00010005ff007984 */ /* 0x002e620008000800 */
[----:B------:R-:W-:Y:S02]  /*2c40*/  USHF.R.U32.HI UR10, URZ, 0x4, UR10 ;  /* 0x00000004ff0a7899 */ /* 0x000fe4000801160a */
[----:B------:R-:W-:Y:S02]  /*2c50*/  USHF.R.S32.HI UR4, URZ, 0x1f, UR7 ;  /* 0x0000001fff047899 */ /* 0x000fe40008011407 */
[----:B------:R-:W-:-:S02]  /*2c60*/  USHF.R.U32.HI UR11, URZ, 0x4, UR11 ;  /* 0x00000004ff0b7899 */ /* 0x000fc4000801160b */
[----:B------:R-:W-:Y:S02]  /*2c70*/  ULEA.HI UR4, UR4, UR7, URZ, 0x5 ;  /* 0x0000000704047291 */ /* 0x000fe4000f8f28ff */
[----:B------:R-:W-:Y:S02]  /*2c80*/  ULOP3.LUT UR10, UR10, 0x3fff, URZ, 0xc0, !UPT ;  /* 0x00003fff0a0a7892 */ /* 0x000fe4000f8ec0ff */
[----:B------:R-:W-:Y:S02]  /*2c90*/  USHF.R.S32.HI UR4, URZ, 0x5, UR4 ;  /* 0x00000005ff047899 */ /* 0x000fe40008011404 */
[----:B------:R-:W-:Y:S02]  /*2ca0*/  ULOP3.LUT UR11, UR11, 0x3fff, URZ, 0xc0, !UPT ;  /* 0x00003fff0b0b7892 */ /* 0x000fe4000f8ec0ff */
[----:B------:R-:W-:Y:S01]  /*2cb0*/  UISETP.LT.AND UP0, UPT, UR4, 0x1, UPT ;  /* 0x000000010400788c */ /* 0x000fe2000bf01270 */
[----:B------:R-:W-:Y:S01]  /*2cc0*/  UMOV UR22, 0x0 ;  /* 0x0000000000167882 */ /* 0x000fe20000000000 */
[----:B------:R-:W-:-:S02]  /*2cd0*/  UMOV UR23, 0x8400910 ;  /* 0x0840091000177882 */ /* 0x000fc40000000000 */
[----:B------:R-:W-:Y:S02]  /*2ce0*/  USEL UR9, UR4, 0x1, !UP0 ;  /* 0x0000000104097887 */ /* 0x000fe4000c000000 */
[----:B------:R-:W-:Y:S02]  /*2cf0*/  ULOP3.LUT UR10, UR10, 0x10000, URZ, 0xfc, !UPT ;  /* 0x000100000a0a7892 */ /* 0x000fe4000f8efcff */
[----:B------:R-:W-:Y:S02]  /*2d00*/  ULOP3.LUT UR11, UR11, 0x10000, URZ, 0xfc, !UPT ;  /* 0x000100000b0b7892 */ /* 0x000fe4000f8efcff */
[----:B------:R-:W-:Y:S02]  /*2d10*/  UIADD3 UR9, UPT, UPT, -UR9, URZ, URZ ;  /* 0x000000ff09097290 */ /* 0x000fe4000fffe1ff */
[----:B---3--:R-:W-:Y:S01]  /*2d20*/  UISETP.GE.AND UP3, UPT, UR6, 0x1, UPT ;  /* 0x000000010600788c */ /* 0x008fe2000bf66270 */
[----:B------:R-:W-:Y:S01]  /*2d30*/  UMOV UR20, 0x0 ;  /* 0x0000000000147882 */ /* 0x000fe20000000000 */
[----:B------:R-:W-:Y:S01]  /*2d40*/  UMOV UR21, 0x8400910 ;  /* 0x0840091000157882 */ /* 0x000fe20000000000 */
[----:B------:R-:W-:Y:S01]  /*2d50*/  UMOV UR18, 0x0 ;  /* 0x0000000000127882 */ /* 0x000fe20000000000 */
[----:B------:R-:W-:Y:S01]  /*2d60*/  UMOV UR19, 0x8400910 ;  /* 0x0840091000137882 */ /* 0x000fe20000000000 */
[----:B-1----:R-:W-:-:S15]  /*2d70*/  R2UR UR16, R0 ;  /* 0x00000000001072ca */ /* 0x002fde00000e0000 */
.L_x_57:
[----:B------:R-:W-:Y:S02]  /*2d80*/  LEA R0, R10, UR5, 0x3 ;  /* 0x000000050a007c11 */ /* 0x000fe4000f8e18ff */
[----:B------:R-:W-:Y:S02]  /*2d90*/  SHF.L.U32 R5, R9, 0x1f, RZ ;  /* 0x0000001f09057819 */ /* 0x000fe400000006ff */
[----:B------:R-:W-:Y:S01]  /*2da0*/  PLOP3.LUT P0, PT, PT, PT, UP3, 0x80, 0x8 ;  /* 0x000000000008781c */ /* 0x000fe20003f0f038 */
[----:B------:R-:W-:Y:S01]  /*2db0*/  VIADD R3, R0, 0x80 ;  /* 0x0000008000037836 */ /* 0x000fe20000000000 */
[----:B-1----:R-:W1:Y:S02]  /*2dc0*/  SYNCS.PHASECHK.TRANS64.TRYWAIT P1, [R0+URZ+0x70], R5 ;  /* 0x00007005000075a7 */ /* 0x002e6400080211ff */
[----:B-1-3--:R-:W-:Y:S09]  /*2dd0*/  @!P1 BRA `(.L_x_51) ;  /* 0x0000008400ec9947 */ /* 0x00aff20003800000 */
.L_x_174:
[----:B------:R-:W-:Y:S01]  /*2de0*/  LEA R4, R10, UR5, 0x4 ;  /* 0x000000050a047c11 */ /* 0x000fe2000f8e20ff */
[----:B------:R-:W-:Y:S01]  /*2df0*/  @UP3 ULEA UR6, UR14, UR5, 0x3 ;  /* 0x000000050e063291 */ /* 0x000fe2000f8e18ff */
[----:B------:R-:W-:Y:S01]  /*2e00*/  PLOP3.LUT P2, PT, PT, PT, PT, 0x80, 0x8 ;  /* 0x000000000008781c */ /* 0x000fe20003f4f070 */
[----:B------:R-:W-:Y:S01]  /*2e10*/  ULEA UR7, UR15, UR5, 0x3 ;  /* 0x000000050f077291 */ /* 0x000fe2000f8e18ff */
[----:B------:R-:W-:Y:S01]  /*2e20*/  PRMT R3, RZ, 0x654, R3 ;  /* 0x00000654ff037816 */ /* 0x000fe20000000003 */
[----:B------:R-:W-:Y:S01]  /*2e30*/  ULEA UR8, UR15, UR16, 0x8 ;  /* 0x000000100f087291 */ /* 0x000fe2000f8e40ff */
[----:B-1----:R-:W1:Y:S01]  /*2e40*/  LDS.128 R4, [R4+0xe0] ;  /* 0x0000e00004047984 */ /* 0x002e620000000c00 */
[----:B------:R-:W-:Y:S02]  /*2e50*/  @P0 SHF.L.U32 R2, R8, 0x1f, RZ ;  /* 0x0000001f08020819 */ /* 0x000fe400000006ff */
[----:B------:R-:W-:Y:S01]  /*2e60*/  SHF.L.U32 R0, R11, 0x1f, RZ ;  /* 0x0000001f0b007819 */ /* 0x000fe200000006ff */
[----:B------:R-:W-:Y:S01]  /*2e70*/  @!PT LDS RZ, [RZ] ;  /* 0x00000000fffff984 */ /* 0x000fe20000000800 */
[----:B------:R-:W-:Y:S01]  /*2e80*/  @!PT LDS RZ, [RZ] ;  /* 0x00000000fffff984 */ /* 0x000fe20000000800 */
[----:B------:R-:W-:Y:S01]  /*2e90*/  @!PT LDS RZ, [RZ] ;  /* 0x00000000fffff984 */ /* 0x000fe20000000800 */
[----:B------:R-:W-:Y:S01]  /*2ea0*/  @!PT LDS RZ, [RZ] ;  /* 0x00000000fffff984 */ /* 0x000fe20000000800 */
[----:B------:R2:W-:Y:S06]  /*2eb0*/  MEMBAR.ALL.CTA ;  /* 0x0000000000007992 */ /* 0x0005ec0000008000 */
[----:B--2---:R-:W2:Y:S02]  /*2ec0*/  FENCE.VIEW.ASYNC.S ;  /* 0x00000000000073c6 */ /* 0x004ea40000000000 */
[----:B--2---:R2:W-:Y:S01]  /*2ed0*/  SYNCS.ARRIVE.TRANS64.RED.A1T0 RZ, [R3+URZ], RZ ;  /* 0x000000ff03ff79a7 */ /* 0x0045e200081004ff */
[----:B------:R2:W3:Y:S01]  /*2ee0*/  @P0 SYNCS.PHASECHK.TRANS64.TRYWAIT P2, [UR6], R2 ;  /* 0x00000002ff0005a7 */ /* 0x0004e20008041106 */
[----:B-1----:R-:W-:Y:S01]  /*2ef0*/  LOP3.LUT P1, RZ, R6, 0x1, RZ, 0xc0, !PT ;  /* 0x0000000106ff7812 */ /* 0x002fe2000782c0ff */
[----:B------:R-:W1:Y:S02]  /*2f00*/  SYNCS.PHASECHK.TRANS64.TRYWAIT P0, [UR7+0xa0], R0 ;  /* 0x0000a000ff0075a7 */ /* 0x000e640008001107 */
[----:B-123--:R-:W-:Y:S10]  /*2f10*/  @!P0 BRA `(.L_x_52) ;  /* 0x0000008400b08947 */ /* 0x00eff40003800000 */
.L_x_176:
[----:B------:R-:W-:Y:S01]  /*2f20*/  IADD3 R10, PT, PT, R10, 0x1, RZ ;  /* 0x000000010a0a7810 */ /* 0x000fe20007ffe0ff */
[----:B------:R-:W-:Y:S06]  /*2f30*/  BRA.U !UP3, `(.L_x_53) ;  /* 0x000000010bc07547 */ /* 0x000fec000b800000 */
[----:B------:R-:W-:Y:S01]  /*2f40*/  UPLOP3.LUT UP4, UPT, UPT, UPT, UPT, 0x40, 0x4 ;  /* 0x000000000004789c */ /* 0x000fe20003f8e870 */
[----:B------:R-:W-:Y:S01]  /*2f50*/  UMOV UR13, UR9 ;  /* 0x00000009000d7c82 */ /* 0x000fe20008000000 */
[----:B------:R-:W-:Y:S01]  /*2f60*/  UMOV UR12, UR4 ;  /* 0x00000004000c7c82 */ /* 0x000fe20008000000 */
[----:B------:R-:W-:-:S08]  /*2f70*/  UMOV UR17, UR14 ;  /* 0x0000000e00117c82 */ /* 0x000fd00008000000 */
.L_x_56:
[----:B------:R-:W-:Y:S02]  /*2f80*/  UIADD3 UR13, UPT, UPT, UR13, 0x1, URZ ;  /* 0x000000010d0d7890 */ /* 0x000fe4000fffe0ff */
[----:B--2---:R-:W-:Y:S02]  /*2f90*/  ULEA UR6, UR17, UR5, 0x3 ;  /* 0x0000000511067291 */ /* 0x004fe4000f8e18ff */
[----:B------:R-:W-:Y:S01]  /*2fa0*/  UISETP.NE.AND UP0, UPT, UR13, URZ, UPT ;  /* 0x000000ff0d00728c */ /* 0x000fe2000bf05270 */
[----:B---3--:R-:W-:Y:S10]  /*2fb0*/  @P2 BRA `(.L_x_54) ;  /* 0x00000000000c2947 */ /* 0x008ff40003800000 */
[----:B-1----:R-:W-:Y:S04]  /*2fc0*/  SHF.L.U32 R3, R8, 0x1f, RZ ;  /* 0x0000001f08037819 */ /* 0x002fe800000006ff */
[----:B------:R-:W1:Y:S02]  /*2fd0*/  SYNCS.PHASECHK.TRANS64.TRYWAIT P0, [UR6], R3 ;  /* 0x00000003ff0075a7 */ /* 0x000e640008001106 */
[----:B-1----:R-:W-:Y:S05]  /*2fe0*/  @!P0 BRA `(.L_x_55) ;  /* 0x0000008400948947 */ /* 0x002fea0003800000 */
.L_x_54:
[----:B------:R-:W-:Y:S01]  /*2ff0*/  UISETP.NE.AND UP1, UPT, UR12, 0x1, UPT ;  /* 0x000000010c00788c */ /* 0x000fe2000bf25270 */
[----:B------:R-:W-:Y:S01]  /*3000*/  PLOP3.LUT P2, PT, PT, PT, PT, 0x80, 0x8 ;  /* 0x000000000008781c */ /* 0x000fe20003f4f070 */
[----:B------:R-:W-:Y:S02]  /*3010*/  UIADD3 UR14, UPT, UPT, UR17, 0x1, URZ ;  /* 0x00000001110e7890 */ /* 0x000fe4000fffe0ff */
[----:B------:R-:W-:Y:S02]  /*3020*/  ULEA UR28, UR17, UR11, 0xb ;  /* 0x0000000b111c7291 */ /* 0x000fe4000f8e58ff */
[----:B------:R-:W-:Y:S01]  /*3030*/  UISETP.NE.AND UP2, UPT, UR14, 0x2, UPT ;  /* 0x000000020e00788c */ /* 0x000fe2000bf45270 */
[----:B------:R-:W-:Y:S01]  /*3040*/  PLOP3.LUT P0, PT, PT, PT, UP1, 0x80, 0x8 ;  /* 0x000000000008781c */ /* 0x000fe20003f0f018 */
[----:B------:R-:W-:Y:S02]  /*3050*/  UIADD3 UR40, UPT, UPT, UR28, 0x2, URZ ;  /* 0x000000021c287890 */ /* 0x000fe4000fffe0ff */
[----:B------:R-:W-:Y:S02]  /*3060*/  USEL UR27, URZ, 0x1, UP2 ;  /* 0x00000001ff1b7887 */ /* 0x000fe40009000000 */
[----:B------:R-:W-:Y:S02]  /*3070*/  USEL UR14, UR14, URZ, UP2 ;  /* 0x000000ff0e0e7287 */ /* 0x000fe40009000000 */
[----:B------:R-:W-:Y:S02]  /*3080*/  UIADD3 UR36, UPT, UPT, UR28, 0x4, URZ ;  /* 0x000000041c247890 */ /* 0x000fe4000fffe0ff */
[----:B------:R-:W-:Y:S01]  /*3090*/  @UP1 ULEA UR26, UR14, UR5, 0x3 ;  /* 0x000000050e1a1291 */ /* 0x000fe2000f8e18ff */
[----:B------:R-:W-:Y:S01]  /*30a0*/  LOP3.LUT R8, R8, UR27, RZ, 0x3c, !PT ;  /* 0x0000001b08087c12 */ /* 0x000fe2000f8e3cff */
[----:B------:R-:W-:Y:S02]  /*30b0*/  UIADD3 UR32, UPT, UPT, UR28, 0x6, URZ ;  /* 0x000000061c207890 */ /* 0x000fe4000fffe0ff */
[----:B------:R-:W-:Y:S01]  /*30c0*/  UIADD3 UR6, UPT, UPT, UR6, 0x10, URZ ;  /* 0x0000001006067890 */ /* 0x000fe2000fffe0ff */
[----:B-1----:R-:W-:Y:S01]  /*30d0*/  @P0 SHF.L.U32 R0, R8, 0x1f, RZ ;  /* 0x0000001f08000819 */ /* 0x002fe200000006ff */
[----:B------:R-:W-:Y:S01]  /*30e0*/  UIADD3 UR12, UPT, UPT, UR12, -0x1, URZ ;  /* 0xffffffff0c0c7890 */ /* 0x000fe2000fffe0ff */
[----:B------:R-:W-:Y:S02]  /*30f0*/  UMOV UR29, 0x40004040 ;  /* 0x40004040001d7882 */ /* 0x000fe40000000000 */
[----:B------:R2:W3:Y:S01]  /*3100*/  @P0 SYNCS.PHASECHK.TRANS64.TRYWAIT P2, [UR26], R0 ;  /* 0x00000000ff0005a7 */ /* 0x0004e2000804111a */
[----:B------:R-:W-:Y:S01]  /*3110*/  ULEA UR26, UR17, UR10, 0xa ;  /* 0x0000000a111a7291 */ /* 0x000fe2000f8e50ff */
[----:B------:R-:W-:Y:S01]  /*3120*/  UMOV UR27, 0x40004040 ;  /* 0x40004040001b7882 */ /* 0x000fe20000000000 */
[----:B------:R-:W-:Y:S02]  /*3130*/  UMOV UR41, 0x40004040 ;  /* 0x4000404000297882 */ /* 0x000fe40000000000 */
[----:B------:R-:W-:Y:S02]  /*3140*/  UIADD3 UR38, UPT, UPT, UR26, 0x2, URZ ;  /* 0x000000021a267890 */ /* 0x000fe4000fffe0ff */
[----:B------:R-:W-:Y:S02]  /*3150*/  UIADD3 UR34, UPT, UPT, UR26, 0x4, URZ ;  /* 0x000000041a227890 */ /* 0x000fe4000fffe0ff */
[----:B------:R-:W-:Y:S01]  /*3160*/  UIADD3 UR30, UPT, UPT, UR26, 0x6, URZ ;  /* 0x000000061a1e7890 */ /* 0x000fe2000fffe0ff */
[----:B------:R2:W-:Y:S01]  /*3170*/  UTCHMMA gdesc[UR26], gdesc[UR28], tmem[UR8], tmem[UR24], idesc[UR25], UP4 ;  /* 0x00ff181c1a0075ea */ /* 0x0005e2000a000008 */
[----:B------:R-:W-:Y:S01]  /*3180*/  UPLOP3.LUT UP4, UPT, UPT, UPT, UPT, 0x80, 0x8 ;  /* 0x000000000008789c */ /* 0x000fe20003f8f070 */
[----:B------:R-:W-:Y:S01]  /*3190*/  UMOV UR39, 0x40004040 ;  /* 0x4000404000277882 */ /* 0x000fe20000000000 */
[----:B------:R-:W-:Y:S01]  /*31a0*/  UMOV UR37, 0x40004040 ;  /* 0x4000404000257882 */ /* 0x000fe20000000000 */
[----:B------:R2:W-:Y:S01]  /*31b0*/  UTCHMMA gdesc[UR38], gdesc[UR40], tmem[UR8], tmem[UR22], idesc[UR23], UPT ;  /* 0x00ff1628260075ea */ /* 0x0005e2000b800008 */
[----:B------:R-:W-:Y:S01]  /*31c0*/  UMOV UR35, 0x40004040 ;  /* 0x4000404000237882 */ /* 0x000fe20000000000 */
[----:B------:R-:W-:Y:S01]  /*31d0*/  UMOV UR33, 0x40004040 ;  /* 0x4000404000217882 */ /* 0x000fe20000000000 */
[----:B------:R-:W-:Y:S01]  /*31e0*/  UMOV UR31, 0x40004040 ;  /* 0x40004040001f7882 */ /* 0x000fe20000000000 */
[----:B------:R2:W-:Y:S01]  /*31f0*/  UTCHMMA gdesc[UR34], gdesc[UR36], tmem[UR8], tmem[UR20], idesc[UR21], UPT ;  /* 0x00ff1424220075ea */ /* 0x0005e2000b800008 */
[----:B------:R2:W-:Y:S01]  /*3200*/  UTCHMMA gdesc[UR30], gdesc[UR32], tmem[UR8], tmem[UR18], idesc[UR19], UPT ;  /* 0x00ff12201e0075ea */ /* 0x0005e2000b800008 */
[----:B------:R2:W-:Y:S01]  /*3210*/  UTCBAR [UR6], URZ ;  /* 0x000000ff060073e9 */ /* 0x0005e200080000ff */
[----:B------:R-:W-:Y:S01]  /*3220*/  UMOV UR17, UR14 ;  /* 0x0000000e00117c82 */ /* 0x000fe20008000000 */
[----:B------:R-:W-:Y:S05]  /*3230*/  BRA.U UP0, `(.L_x_56) ;  /* 0xfffffffd00507547 */ /* 0x000fea000b83ffff */
.L_x_53:
[----:B------:R-:W-:Y:S01]  /*3240*/  UIADD3 UR15, UPT, UPT, UR15, 0x1, URZ ;  /* 0x000000010f0f7890 */ /* 0x000fe2000fffe0ff */
[C---:B------:R-:W-:Y:S01]  /*3250*/  ISETP.NE.AND P0, PT, R10.reuse, 0x2, PT ;  /* 0x000000020a00780c */ /* 0x040fe20003f05270 */
[----:B------:R-:W-:Y:S02]  /*3260*/  UIADD3 UR7, UPT, UPT, UR7, 0x90, URZ ;  /* 0x0000009007077890 */ /* 0x000fe4000fffe0ff */
[----:B------:R-:W-:Y:S01]  /*3270*/  UISETP.NE.AND UP0, UPT, UR15, 0x2, UPT ;  /* 0x000000020f00788c */ /* 0x000fe2000bf05270 */
[----:B-12---:R-:W-:Y:S02]  /*3280*/  SEL R0, RZ, 0x1, P0 ;  /* 0x00000001ff007807 */ /* 0x006fe40000000000 */
[----:B------:R-:W-:Y:S01]  /*3290*/  SEL R10, R10, RZ, P0 ;  /* 0x000000ff0a0a7207 */ /* 0x000fe20000000000 */
[----:B------:R-:W-:Y:S01]  /*32a0*/  USEL UR6, URZ, 0x1, UP0 ;  /* 0x00000001ff067887 */ /* 0x000fe20008000000 */
[----:B------:R-:W-:Y:S01]  /*32b0*/  LOP3.LUT R9, R9, R0, RZ, 0x3c, !PT ;  /* 0x0000000009097212 */ /* 0x000fe200078e3cff */
[----:B------:R-:W-:Y:S01]  /*32c0*/  USEL UR15, UR15, URZ, UP0 ;  /* 0x000000ff0f0f7287 */ /* 0x000fe20008000000 */
[----:B------:R1:W-:Y:S03]  /*32d0*/  UTCBAR [UR7], URZ ;  /* 0x000000ff070073e9 */ /* 0x0003e600080000ff */
[----:B------:R-:W-:Y:S01]  /*32e0*/  LOP3.LUT R11, R11, UR6, RZ, 0x3c, !PT ;  /* 0x000000060b0b7c12 */ /* 0x000fe2000f8e3cff */
[----:B------:R-:W-:Y:S07]  /*32f0*/  @P1 BRA `(.L_x_57) ;  /* 0xfffffff800a01947 */ /* 0x000fee000383ffff */
[----:B------:R-:W2:Y:S01]  /*3300*/  S2UR UR4, SR_CgaCtaId ;  /* 0x00000000000479c3 */ /* 0x000ea20000008800 */
[----:B------:R-:W-:Y:S01]  /*3310*/  ELECT P0, URZ, PT ;  /* 0x0000000000ff782f */ /* 0x000fe20003800000 */
[----:B------:R-:W-:Y:S01]  /*3320*/  IMAD.MOV.U32 R0, RZ, RZ, 0x1 ;  /* 0x00000001ff007424 */ /* 0x000fe200078e00ff */
[----:B------:R-:W-:Y:S01]  /*3330*/  UIADD3 UR5, UPT, UPT, UR5, 0xa0, URZ ;  /* 0x000000a005057890 */ /* 0x000fe2000fffe0ff */
[----:B------:R-:W-:Y:S01]  /*3340*/  SHF.L.U32 R3, R11, 0x1f, RZ ;  /* 0x0000001f0b037819 */ /* 0x000fe200000006ff */
[----:B------:R-:W-:-:S03]  /*3350*/  UMOV UR6, 0x40 ;  /* 0x0000004000067882 */ /* 0x000fc60000000000 */
[----:B------:R-:W-:Y:S01]  /*3360*/  UVIRTCOUNT.DEALLOC.SMPOOL 0x80 ;  /* 0x000000800000784c */ /* 0x000fe20000000000 */
[----:B--2---:R-:W-:Y:S02]  /*3370*/  ULEA UR4, UR4, UR6, 0x18 ;  /* 0x0000000604047291 */ /* 0x004fe4000f8ec0ff */
[----:B------:R-:W-:-:S07]  /*3380*/  ULEA UR6, UR15, UR5, 0x3 ;  /* 0x000000050f067291 */ /* 0x000fce000f8e18ff */
[----:B------:R2:W-:Y:S02]  /*3390*/  @P0 STS.U8 [UR4+0x1c], R0 ;  /* 0x00001c00ff000988 */ /* 0x0005e40008000004 */
[----:B------:R-:W4:Y:S02]  /*33a0*/  SYNCS.PHASECHK.TRANS64.TRYWAIT P0, [UR6], R3 ;  /* 0x00000003ff0075a7 */ /* 0x000f240008001106 */
[----:B--2-4-:R-:W-:Y:S05]  /*33b0*/  @!P0 BRA `(.L_x_58) ;  /* 0x0000008000b88947 */ /* 0x014fea0003800000 */
.L_x_179:
[----:B-1----:R-:W-:-:S04]  /*33c0*/  UIADD3 UR7, UPT, UPT, UR15, 0x1, URZ ;  /* 0x000000010f077890 */ /* 0x002fc8000fffe0ff */
[----:B------:R-:W-:-:S04]  /*33d0*/  UISETP.NE.AND UP0, UPT, UR7, 0x2, UPT ;  /* 0x000000020700788c */ /* 0x000fc8000bf05270 */
[----:B------:R-:W-:Y:S02]  /*33e0*/  USEL UR6, URZ, 0x1, UP0 ;  /* 0x00000001ff067887 */ /* 0x000fe40008000000 */
[----:B------:R-:W-:-:S04]  /*33f0*/  USEL UR7, UR7, URZ, UP0 ;  /* 0x000000ff07077287 */ /* 0x000fc80008000000 */
[----:B------:R-:W-:Y:S01]  /*3400*/  ULEA UR7, UR7, UR5, 0x3 ;  /* 0x0000000507077291 */ /* 0x000fe2000f8e18ff */
[----:B--2---:R-:W-:-:S04]  /*3410*/  LOP3.LUT R3, R11, UR6, RZ, 0x3c, !PT ;  /* 0x000000060b037c12 */ /* 0x004fc8000f8e3cff */
[----:B------:R-:W-:-:S04]  /*3420*/  SHF.L.U32 R3, R3, 0x1f, RZ ;  /* 0x0000001f03037819 */ /* 0x000fc800000006ff */
[----:B------:R-:W1:Y:S02]  /*3430*/  SYNCS.PHASECHK.TRANS64.TRYWAIT P0, [UR7], R3 ;  /* 0x00000003ff0075a7 */ /* 0x000e640008001107 */
[----:B-1----:R-:W-:Y:S05]  /*3440*/  @!P0 BRA `(.L_x_59) ;  /* 0x0000008000ac8947 */ /* 0x002fea0003800000 */
.L_x_181:
[----:B------:R-:W-:Y:S01]  /*3450*/  NOP ;  /* 0x0000000000007918 */ /* 0x000fe20000000000 */
[----:B-1----:R-:W1:Y:S01]  /*3460*/  LDS R0, [UR4+0x14] ;  /* 0x00001404ff007984 */ /* 0x002e620008000800 */
[----:B------:R-:W-:Y:S01]  /*3470*/  ULOP3.LUT UR6, UR16, 0xffff, URZ, 0xc0, !UPT ;  /* 0x0000ffff10067892 */ /* 0x000fe2000f8ec0ff */
[----:B------:R-:W-:Y:S01]  /*3480*/  UMOV UR8, 0xffff ;  /* 0x0000ffff00087882 */ /* 0x000fe20000000000 */
[----:B------:R-:W-:Y:S02]  /*3490*/  UMOV UR5, 0x1 ;  /* 0x0000000100057882 */ /* 0x000fe40000000000 */
[----:B------:R-:W-:-:S04]  /*34a0*/  USHF.R.U32.HI UR6, URZ, 0x5, UR6 ;  /* 0x00000005ff067899 */ /* 0x000fc80008011606 */
[----:B------:R-:W-:Y:S02]  /*34b0*/  USHF.L.U32 UR8, UR8, UR6, URZ ;  /* 0x0000000608087299 */ /* 0x000fe400080006ff */
[----:B------:R-:W-:-:S04]  /*34c0*/  USHF.L.U32 UR5, UR5, UR6, URZ ;  /* 0x0000000605057299 */ /* 0x000fc800080006ff */
[----:B-1----:R-:W-:-:S04]  /*34d0*/  LOP3.LUT R0, R0, UR8, RZ, 0xc0, !PT ;  /* 0x0000000800007c12 */ /* 0x002fc8000f8ec0ff */
[----:B------:R-:W-:-:S13]  /*34e0*/  ISETP.NE.AND P0, PT, R0, UR8, PT ;  /* 0x0000000800007c0c */ /* 0x000fda000bf05270 */
[----:B------:R-:W-:Y:S05]  /*34f0*/  @P0 BRA `(.L_x_60) ;  /* 0x0000000000580947 */ /* 0x000fea0003800000 */
[----:B------:R-:W1:Y:S02]  /*3500*/  LDS R0, [UR4+0x18] ;  /* 0x00001804ff007984 */ /* 0x000e640008000800 */
[----:B-1----:R-:W-:-:S04]  /*3510*/  LOP3.LUT R0, R0, UR5, RZ, 0xc0, !PT ;  /* 0x0000000500007c12 */ /* 0x002fc8000f8ec0ff */
[----:B------:R-:W-:-:S13]  /*3520*/  ISETP.NE.AND P0, PT, R0, UR5, PT ;  /* 0x0000000500007c0c */ /* 0x000fda000bf05270 */
[----:B------:R-:W-:Y:S05]  /*3530*/  @P0 BRA `(.L_x_61) ;  /* 0x00000000003c0947 */ /* 0x000fea0003800000 */
[----:B------:R-:W1:Y:S01]  /*3540*/  S2R R2, SR_LANEID ;  /* 0x0000000000027919 */ /* 0x000e620000000000 */
[----:B------:R-:W-:Y:S01]  /*3550*/  ULOP3.LUT UR8, URZ, UR8, URZ, 0x33, !UPT ;  /* 0x00000008ff087292 */ /* 0x000fe2000f8e33ff */
[----:B------:R-:W-:Y:S01]  /*3560*/  LOP3.LUT R4, RZ, UR5, RZ, 0x33, !PT ;  /* 0x00000005ff047c12 */ /* 0x000fe2000f8e33ff */
[----:B------:R-:W-:Y:S02]  /*3570*/  VOTEU.ANY UR7, UPT, PT ;  /* 0x0000000000077886 */ /* 0x000fe400038e0100 */
[----:B------:R-:W-:Y:S01]  /*3580*/  UFLO.U32 UR7, UR7 ;  /* 0x00000007000772bd */ /* 0x000fe200080e0000 */
[----:B------:R-:W2:Y:S01]  /*3590*/  REDUX UR5, R4 ;  /* 0x00000000040573c4 */ /* 0x000ea20000000000 */
[----:B------:R-:W-:-:S06]  /*35a0*/  IMAD.U32 R0, RZ, RZ, UR8 ;  /* 0x00000008ff007e24 */ /* 0x000fcc000f8e00ff */
[----:B------:R4:W-:Y:S01]  /*35b0*/  UTCATOMSWS.AND URZ, UR8 ;  /* 0x0000000800ff79e3 */ /* 0x0009e20008000000 */
[----:B------:R-:W3:Y:S01]  /*35c0*/  REDUX UR6, R0 ;  /* 0x00000000000673c4 */ /* 0x000ee20000000000 */
[----:B-1----:R-:W-:Y:S01]  /*35d0*/  ISETP.EQ.U32.AND P0, PT, R2, UR7, PT ;  /* 0x0000000702007c0c */ /* 0x002fe2000bf02070 */
[----:B--2---:R-:W-:Y:S01]  /*35e0*/  IMAD.U32 R2, RZ, RZ, UR5 ;  /* 0x00000005ff027e24 */ /* 0x004fe2000f8e00ff */
[----:B---3--:R-:W-:-:S11]  /*35f0*/  MOV R3, UR6 ;  /* 0x0000000600037c02 */ /* 0x008fd60008000f00 */
[----:B------:R4:W-:Y:S04]  /*3600*/  @P0 ATOMS.AND RZ, [UR4+0x14], R3 ;  /* 0x00001403ffff098c */ /* 0x0009e8000a800004 */
[----:B------:R4:W-:Y:S01]  /*3610*/  @P0 ATOMS.AND RZ, [UR4+0x18], R2 ;  /* 0x00001802ffff098c */ /* 0x0009e2000a800004 */
[----:B------:R-:W-:Y:S05]  /*3620*/  BRA `(.L_x_62) ;  /* 0x0000000000147947 */ /* 0x000fea0003800000 */
.L_x_61:
[----:B------:R-:W-:Y:S02]  /*3630*/  MOV R2, 0x3650 ;  /* 0x0000365000027802 */ /* 0x000fe40000000f00 */
[----:B---3-5:R-:W-:Y:S05]  /*3640*/  CALL.REL.NOINC `($__internal_0_$__cuda_sm10x_tcgen05_guardrail_trap_col_being_dealloced_not_returned_by_alloc) ;  /* 0x0000008800447944 */ /* 0x028fea0003c00000 */
[----:B------:R-:W-:Y:S05]  /*3650*/  BRA `(.L_x_62) ;  /* 0x0000000000087947 */ /* 0x000fea0003800000 */
.L_x_60:
[----:B------:R-:W-:Y:S02]  /*3660*/  MOV R2, 0x3680 ;  /* 0x0000368000027802 */ /* 0x000fe40000000f00 */
[----:B---3-5:R-:W-:Y:S05]  /*3670*/  CALL.REL.NOINC `($__internal_2_$__cuda_sm10x_tcgen05_guardrail_trap_unallocated_columns_being_dealloced) ;  /* 0x0000008800507944 */ /* 0x028fea0003c00000 */
.L_x_62:
[----:B------:R-:W-:Y:S01]  /*3680*/  NOP ;  /* 0x0000000000007918 */ /* 0x000fe20000000000 */
[----:B----4-:R-:W-:Y:S05]  /*3690*/  EXIT ;  /* 0x000000000000794d */ /* 0x010fea0003800000 */
.L_x_46:
[----:B------:R-:W-:-:S09]  /*36a0*/  UISETP.NE.OR UP2, UPT, UR8, 0x3, !UP2 ;  /* 0x000000030800788c */ /* 0x000fd2000d745670 */
[----:B------:R-:W-:Y:S05]  /*36b0*/  BRA.U UP2, `(.L_x_63) ;  /* 0x0000001502907547 */ /* 0x000fea000b800000 */
[----:B------:R-:W1:Y:S01]  /*36c0*/  LDC R0, c[0x0][0xb30] ;  /* 0x0002cc00ff007b82 */ /* 0x000e620000000800 */
[----:B------:R-:W2:Y:S01]  /*36d0*/  LDCU.64 UR8, c[0x0][0x888] ;  /* 0x00011100ff0877ac */ /* 0x000ea20008000a00 */
[----:B------:R-:W-:Y:S02]  /*36e0*/  HFMA2 R29, -RZ, RZ, 0, 0 ;  /* 0x00000000ff1d7431 */ /* 0x000fe400000001ff */
[----:B------:R-:W-:Y:S01]  /*36f0*/  IMAD.MOV.U32 R30, RZ, RZ, RZ ;  /* 0x000000ffff1e7224 */ /* 0x000fe200078e00ff */
[----:B------:R-:W4:Y:S01]  /*3700*/  LDCU.64 UR4, c[0x0][0x890] ;  /* 0x00011200ff0477ac */ /* 0x000f220008000a00 */
[----:B------:R-:W-:Y:S02]  /*3710*/  IMAD.MOV.U32 R23, RZ, RZ, 0x4000 ;  /* 0x00004000ff177424 */ /* 0x000fe400078e00ff */
[----:B------:R-:W3:Y:S01]  /*3720*/  LDC R19, c[0x0][0x370] ;  /* 0x0000dc00ff137b82 */ /* 0x000ee20000000800 */
[----:B------:R-:W-:Y:S01]  /*3730*/  UMOV UR7, 0x400 ;  /* 0x0000040000077882 */ /* 0x000fe20000000000 */
[----:B------:R-:W-:-:S02]  /*3740*/  UPLOP3.LUT UP1, UPT, UPT, UPT, UPT, 0x40, 0x4 ;  /* 0x000000000004789c */ /* 0x000fc40003f2e870 */
[----:B------:R-:W-:-:S04]  /*3750*/  ULEA UR7, UR37, UR7, 0x18 ;  /* 0x0000000725077291 */ /* 0x000fc8000f8ec0ff */
[----:B------:R-:W3:Y:S01]  /*3760*/  LDC R2, c[0x0][0xb0c] ;  /* 0x0002c300ff027b82 */ /* 0x000ee20000000800 */
[----:B------:R-:W-:Y:S02]  /*3770*/  UIADD3 UR41, UPT, UPT, UR7, 0x20, URZ ;  /* 0x0000002007297890 */ /* 0x000fe4000fffe0ff */
[----:B--2---:R-:W-:Y:S02]  /*3780*/  UISETP.NE.U32.AND UP2, UPT, UR8, URZ, UPT ;  /* 0x000000ff0800728c */ /* 0x004fe4000bf45070 */
[----:B------:R-:W-:Y:S02]  /*3790*/  UIADD3 UR33, UPT, UPT, UR7, 0x28, URZ ;  /* 0x0000002807217890 */ /* 0x000fe4000fffe0ff */
[----:B----4-:R-:W-:Y:S01]  /*37a0*/  UISETP.NE.U32.AND UP3, UPT, UR4, URZ, UPT ;  /* 0x000000ff0400728c */ /* 0x010fe2000bf65070 */
[----:B------:R-:W2:Y:S01]  /*37b0*/  LDC R18, c[0x0][0xb20] ;  /* 0x0002c800ff127b82 */ /* 0x000ea20000000800 */
[----:B-1----:R-:W-:Y:S01]  /*37c0*/  ISETP.NE.AND P1, PT, R0, 0x1, PT ;  /* 0x000000010000780c */ /* 0x002fe20003f25270 */
[----:B------:R-:W-:-:S02]  /*37d0*/  UISETP.NE.AND.EX UP2, UPT, UR9, URZ, UPT, UP2 ;  /* 0x000000ff0900728c */ /* 0x000fc4000bf45320 */
[----:B------:R-:W-:Y:S02]  /*37e0*/  UIADD3 UR25, UPT, UPT, UR7, 0x30, URZ ;  /* 0x0000003007197890 */ /* 0x000fe4000fffe0ff */
[----:B------:R-:W-:Y:S02]  /*37f0*/  UIADD3 UR17, UPT, UPT, UR7, 0x38, URZ ;  /* 0x0000003807117890 */ /* 0x000fe4000fffe0ff */
[----:B------:R-:W1:Y:S01]  /*3800*/  LDC.64 R32, c[0x0][0x348] ;  /* 0x0000d200ff207b82 */ /* 0x000e620000000a00 */
[----:B------:R-:W-:-:S07]  /*3810*/  UISETP.NE.AND.EX UP3, UPT, UR5, URZ, UPT, UP3 ;  /* 0x000000ff0500728c */ /* 0x000fce000bf65330 */
[----:B------:R-:W4:Y:S08]  /*3820*/  LDC.64 R16, c[0x0][0xb10] ;  /* 0x0002c400ff107b82 */ /* 0x000f300000000a00 */
[----:B------:R-:W1:Y:S08]  /*3830*/  LDC.64 R6, c[0x0][0xb18] ;  /* 0x0002c600ff067b82 */ /* 0x000e700000000a00 */
[----:B------:R-:W1:Y:S08]  /*3840*/  LDC.64 R4, c[0x0][0xb28] ;  /* 0x0002ca00ff047b82 */ /* 0x000e700000000a00 */
[----:B--23--:R-:W1:Y:S02]  /*3850*/  LDC R22, c[0x0][0x374] ;  /* 0x0000dd00ff167b82 */ /* 0x00ce640000000800 */
.L_x_78:
[C---:B------:R-:W-:Y:S02]  /*3860*/  LEA R0, R30.reuse, UR7, 0x3 ;  /* 0x000000071e007c11 */ /* 0x040fe4000f8e18ff */
[----:B------:R-:W-:Y:S02]  /*3870*/  SHF.L.U32 R3, R29, 0x1f, RZ ;  /* 0x0000001f1d037819 */ /* 0x000fe400000006ff */
[----:B------:R-:W-:Y:S02]  /*3880*/  LEA R24, R30, UR7, 0x4 ;  /* 0x000000071e187c11 */ /* 0x000fe4000f8e20ff */
[----:B--2---:R-:W2:Y:S02]  /*3890*/  SYNCS.PHASECHK.TRANS64.TRYWAIT P0, [R0+URZ+0x70], R3 ;  /* 0x00007003000075a7 */ /* 0x004ea400080011ff */
[----:B--2---:R-:W-:Y:S05]  /*38a0*/  @!P0 BRA `(.L_x_64) ;  /* 0x0000007c00ac8947 */ /* 0x004fea0003800000 */
.L_x_182:
[----:B------:R-:W-:Y:S01]  /*38b0*/  ISETP.GE.AND P0, PT, R40, 0x1, PT ;  /* 0x000000012800780c */ /* 0x000fe20003f06270 */
[----:B------:R-:W3:Y:S01]  /*38c0*/  LDS.128 R24, [R24+0xe0] ;  /* 0x0000e00018187984 */ /* 0x000ee20000000c00 */
[----:B--2---:R-:W-:Y:S01]  /*38d0*/  VIADD R0, R0, 0x80 ;  /* 0x0000008000007836 */ /* 0x004fe20000000000 */
[----:B------:R-:W-:Y:S01]  /*38e0*/  @!PT LDS RZ, [RZ] ;  /* 0x00000000fffff984 */ /* 0x000fe20000000800 */
[----:B------:R-:W-:Y:S01]  /*38f0*/  @!PT LDS RZ, [RZ] ;  /* 0x00000000fffff984 */ /* 0x000fe20000000800 */
[----:B------:R-:W-:Y:S01]  /*3900*/  @!PT LDS RZ, [RZ] ;  /* 0x00000000fffff984 */ /* 0x000fe20000000800 */
[----:B------:R-:W-:Y:S01]  /*3910*/  @!PT LDS RZ, [RZ] ;  /* 0x00000000fffff984 */ /* 0x000fe20000000800 */
[----:B------:R2:W-:Y:S06]  /*3920*/  MEMBAR.ALL.CTA ;  /* 0x0000000000007992 */ /* 0x0005ec0000008000 */
[----:B--2---:R-:W2:Y:S01]  /*3930*/  FENCE.VIEW.ASYNC.S ;  /* 0x00000000000073c6 */ /* 0x004ea20000000000 */
[----:B------:R-:W-:Y:S04]  /*3940*/  PRMT R0, RZ, 0x654, R0 ;  /* 0x00000654ff007816 */ /* 0x000fe80000000000 */
[----:B--2---:R2:W-:Y:S01]  /*3950*/  SYNCS.ARRIVE.TRANS64.RED.A1T0 RZ, [R0+URZ], RZ ;  /* 0x000000ff00ff79a7 */ /* 0x0045e200081004ff */
[----:B---3--:R-:W-:Y:S11]  /*3960*/  LOP3.LUT P3, RZ, R26, 0x1, RZ, 0xc0, !PT ;  /* 0x000000011aff7812 */ /* 0x008ff6000786c0ff */
[----:B------:R-:W-:Y:S02]  /*3970*/  @!UPT UIADD3 URZ, UPT, UPT, URZ, URZ, URZ ;  /* 0x000000fffffff290 */ /* 0x000fe4000fffe0ff */
[----:B------:R-:W-:Y:S02]  /*3980*/  @P3 MOV R13, R24 ;  /* 0x00000018000d3202 */ /* 0x000fe40000000f00 */
[----:B------:R-:W-:Y:S01]  /*3990*/  @P3 LOP3.LUT R8, R25, 0xffff, RZ, 0xc0, !PT ;  /* 0x0000ffff19083812 */ /* 0x000fe200078ec0ff */
[----:B--2---:R-:W-:Y:S06]  /*39a0*/  @!P0 BRA `(.L_x_65) ;  /* 0x0000000000a48947 */ /* 0x004fec0003800000 */
[----:B-1----:R-:W-:Y:S01]  /*39b0*/  IMAD.HI.U32 R31, R22, R7, RZ ;  /* 0x00000007161f7227 */ /* 0x002fe200078e00ff */
[----:B------:R-:W-:Y:S02]  /*39c0*/  ISETP.NE.AND P0, PT, R6, 0x1, PT ;  /* 0x000000010600780c */ /* 0x000fe40003f05270 */
[----:B------:R-:W-:Y:S01]  /*39d0*/  ISETP.NE.AND P2, PT, R40, 0x1, PT ;  /* 0x000000012800780c */ /* 0x000fe20003f45270 */
[----:B----4-:R-:W-:Y:S01]  /*39e0*/  IMAD.HI.U32 R34, R19, R16, RZ ;  /* 0x0000001013227227 */ /* 0x010fe200078e00ff */
[----:B------:R-:W-:Y:S02]  /*39f0*/  SHF.R.U32.HI R31, RZ, R18, R31 ;  /* 0x00000012ff1f7219 */ /* 0x000fe4000001161f */
[----:B------:R-:W-:Y:S01]  /*3a00*/  ISETP.NE.AND P4, PT, R2, 0x1, PT ;  /* 0x000000010200780c */ /* 0x000fe20003f85270 */
[----:B------:R-:W-:Y:S01]  /*3a10*/  IMAD.HI.U32 R36, R13, R16, RZ ;  /* 0x000000100d247227 */ /* 0x000fe200078e00ff */
[----:B------:R-:W-:Y:S02]  /*3a20*/  SHF.R.U32.HI R34, RZ, R17, R34 ;  /* 0x00000011ff227219 */ /* 0x000fe40000011622 */
[----:B------:R-:W-:Y:S01]  /*3a30*/  SEL R3, R22, R31, !P0 ;  /* 0x0000001f16037207 */ /* 0x000fe20004000000 */
[C---:B------:R-:W-:Y:S01]  /*3a40*/  IMAD.HI.U32 R31, R8.reuse, R7, RZ ;  /* 0x00000007081f7227 */ /* 0x040fe200078e00ff */
[----:B------:R-:W-:Y:S02]  /*3a50*/  SEL R11, R19, R34, !P4 ;  /* 0x00000022130b7207 */ /* 0x000fe40006000000 */
[----:B------:R-:W-:Y:S01]  /*3a60*/  SHF.R.U32.HI R36, RZ, R17, R36 ;  /* 0x00000011ff247219 */ /* 0x000fe20000011624 */
[----:B------:R-:W-:Y:S01]  /*3a70*/  IMAD.HI.U32 R38, R3, R4, RZ ;  /* 0x0000000403267227 */ /* 0x000fe200078e00ff */
[----:B------:R-:W-:Y:S03]  /*3a80*/  SHF.R.U32.HI R31, RZ, R18, R31 ;  /* 0x00000012ff1f7219 */ /* 0x000fe6000001161f */
[----:B------:R-:W-:Y:S01]  /*3a90*/  IMAD.HI.U32 R34, R11, R4, RZ ;  /* 0x000000040b227227 */ /* 0x000fe200078e00ff */
[----:B------:R-:W-:Y:S02]  /*3aa0*/  @P2 SHF.R.U32.HI R3, RZ, R5, R38 ;  /* 0x00000005ff032219 */ /* 0x000fe40000011626 */
[----:B------:R-:W-:Y:S02]  /*3ab0*/  SEL R9, R8, R31, !P0 ;  /* 0x0000001f08097207 */ /* 0x000fe40004000000 */
[----:B------:R-:W-:Y:S01]  /*3ac0*/  @P2 SHF.R.U32.HI R11, RZ, R5, R34 ;  /* 0x00000005ff0b2219 */ /* 0x000fe20000011622 */
[C---:B------:R-:W-:Y:S01]  /*3ad0*/  IMAD R10, R40.reuse, R3, RZ ;  /* 0x00000003280a7224 */ /* 0x040fe200078e02ff */
[----:B------:R-:W-:Y:S01]  /*3ae0*/  SEL R3, R13, R36, !P4 ;  /* 0x000000240d037207 */ /* 0x000fe20006000000 */
[C---:B------:R-:W-:Y:S03]  /*3af0*/  IMAD.HI.U32 R14, R9.reuse, R4, RZ ;  /* 0x00000004090e7227 */ /* 0x040fe600078e00ff */
[----:B------:R-:W-:Y:S01]  /*3b00*/  ISETP.GE.AND P0, PT, R9, R10, PT ;  /* 0x0000000a0900720c */ /* 0x000fe20003f06270 */
[C---:B------:R-:W-:Y:S01]  /*3b10*/  IMAD R12, R40.reuse, R11, RZ ;  /* 0x0000000b280c7224 */ /* 0x040fe200078e02ff */
[-C--:B------:R-:W-:Y:S04]  /*3b20*/  SHF.R.U32.HI R14, RZ, R5.reuse, R14 ;  /* 0x00000005ff0e7219 */ /* 0x080fe8000001160e */
[----:B------:R-:W-:Y:S02]  /*3b30*/  ISETP.GE.OR P0, PT, R3, R12, P0 ;  /* 0x0000000c0300720c */ /* 0x000fe40000706670 */
[----:B------:R-:W-:Y:S05]  /*3b40*/  SEL R15, R9, R14, !P2 ;  /* 0x0000000e090f7207 */ /* 0x000fea0005000000 */
[----:B------:R-:W-:Y:S04]  /*3b50*/  IMAD.MOV R14, RZ, RZ, -R15 ;  /* 0x000000ffff0e7224 */ /* 0x000fe800078e0a0f */
[----:B------:R-:W-:Y:S02]  /*3b60*/  IMAD R14, R40, R14, R9 ;  /* 0x0000000e280e7224 */ /* 0x000fe400078e0209 */
[C---:B------:R-:W-:Y:S05]  /*3b70*/  @!P0 IMAD.HI.U32 R10, R3.reuse, R4, RZ ;  /* 0x00000004030a8227 */ /* 0x040fea00078e00ff */
[----:B------:R-:W-:Y:S04]  /*3b80*/  @!P0 SHF.R.U32.HI R10, RZ, R5, R10 ;  /* 0x00000005ff0a8219 */ /* 0x000fe8000001160a */
[----:B------:R-:W-:Y:S01]  /*3b90*/  @!P0 SEL R0, R3, R10, !P2 ;  /* 0x0000000a03008207 */ /* 0x000fe20005000000 */
[----:B------:R-:W-:Y:S03]  /*3ba0*/  IMAD.MOV R10, RZ, RZ, -R3 ;  /* 0x000000ffff0a7224 */ /* 0x000fe600078e0a03 */
[----:B------:R-:W-:Y:S01]  /*3bb0*/  @!P0 IADD3 R15, PT, PT, R15, -R0, RZ ;  /* 0x800000000f0f8210 */ /* 0x000fe20007ffe0ff */
[----:B------:R-:W-:Y:S01]  /*3bc0*/  @!P0 IMAD R0, R11, R14, R0 ;  /* 0x0000000e0b008224 */ /* 0x000fe200078e0200 */
[----:B------:R-:W-:Y:S01]  /*3bd0*/  IADD3 R11, PT, PT, -R9, RZ, RZ ;  /* 0x000000ff090b7210 */ /* 0x000fe20007ffe1ff */
[----:B------:R-:W-:Y:S02]  /*3be0*/  IMAD R13, R2, R10, R13 ;  /* 0x0000000a020d7224 */ /* 0x000fe400078e020d */
[----:B------:R-:W-:Y:S02]  /*3bf0*/  @!P0 IMAD R9, R15, R40, R3 ;  /* 0x000000280f098224 */ /* 0x000fe400078e0203 */
[----:B------:R-:W-:Y:S02]  /*3c00*/  @!P0 IMAD.MOV.U32 R3, RZ, RZ, R0 ;  /* 0x000000ffff038224 */ /* 0x000fe400078e0000 */
[----:B------:R-:W-:Y:S02]  /*3c10*/  IMAD R8, R6, R11, R8 ;  /* 0x0000000b06087224 */ /* 0x000fe400078e0208 */
[----:B------:R-:W-:Y:S02]  /*3c20*/  IMAD R13, R3, R2, R13 ;  /* 0x00000002030d7224 */ /* 0x000fe400078e020d */
[----:B------:R-:W-:Y:S02]  /*3c30*/  IMAD R8, R9, R6, R8 ;  /* 0x0000000609087224 */ /* 0x000fe400078e0208 */
.L_x_65:
[----:B------:R-:W-:Y:S05]  /*3c40*/  BRA.U UP1, `(.L_x_66) ;  /* 0x0000000101107547 */ /* 0x000fea000b800000 */
[----:B------:R-:W-:Y:S04]  /*3c50*/  MOV R0, UR6 ;  /* 0x0000000600007c02 */ /* 0x000fe80008000f00 */
[----:B------:R-:W-:Y:S04]  /*3c60*/  SHF.L.U32 R3, R0, 0x1f, RZ ;  /* 0x0000001f00037819 */ /* 0x000fe800000006ff */
[----:B------:R-:W2:Y:S02]  /*3c70*/  SYNCS.PHASECHK.TRANS64.TRYWAIT P0, [UR7+0x68], R3 ;  /* 0x00006803ff0075a7 */ /* 0x000ea40008001107 */
[----:B--2---:R-:W-:Y:S05]  /*3c80*/  @!P0 BRA `(.L_x_67) ;  /* 0x0000007800c88947 */ /* 0x004fea0003800000 */
.L_x_66:
[----:B------:R-:W-:Y:S01]  /*3c90*/  R2UR UR43, R21 ;  /* 0x00000000152b72ca */ /* 0x000fe200000e0000 */
[----:B------:R-:W-:Y:S01]  /*3ca0*/  IMAD.MOV.U32 R12, RZ, RZ, 0x1 ;  /* 0x00000001ff0c7424 */ /* 0x000fe200078e00ff */
[----:B------:R-:W-:Y:S02]  /*3cb0*/  R2UR UR42, R20 ;  /* 0x00000000142a72ca */ /* 0x000fe400000e0000 */
[----:B------:R-:W-:Y:S02]  /*3cc0*/  ISETP.NE.U32.AND P2, PT, RZ, UR4, PT ;  /* 0x00000004ff007c0c */ /* 0x000fe4000bf45070 */
[----:B------:R-:W-:Y:S02]  /*3cd0*/  SHF.L.U32 R12, R12, 0x1f, RZ ;  /* 0x0000001f0c0c7819 */ /* 0x000fe400000006ff */
[----:B------:R-:W-:Y:S05]  /*3ce0*/  ISETP.NE.AND.EX P2, PT, RZ, UR5, PT, P2 ;  /* 0x00000005ff007c0c */ /* 0x000fea000bf45320 */
[----:B------:R-:W-:Y:S02]  /*3cf0*/  USHF.L.U32 UR43, UR43, 0x7, URZ ;  /* 0x000000072b2b7899 */ /* 0x000fe400080006ff */
[----:B------:R-:W-:Y:S01]  /*3d00*/  USHF.L.U32 UR42, UR42, 0x8, URZ ;  /* 0x000000082a2a7899 */ /* 0x000fe200080006ff */
[----:B------:R-:W-:Y:S11]  /*3d10*/  BRA.U !UP3, `(.L_x_68) ;  /* 0x000000010b347547 */ /* 0x000ff6000b800000 */
[----:B------:R-:W-:Y:S01]  /*3d20*/  UPLOP3.LUT UP0, UPT, UPT, UPT, UP2, 0x80, 0x8 ;  /* 0x000000000008789c */ /* 0x000fe20003f0f020 */
[----:B--2---:R-:W-:Y:S02]  /*3d30*/  HFMA2 R0, -RZ, RZ, 0, 5.9604644775390625e-08 ;  /* 0x00000001ff007431 */ /* 0x004fe400000001ff */
[----:B------:R-:W-:Y:S03]  /*3d40*/  IMAD.MOV.U32 R51, RZ, RZ, 0x1 ;  /* 0x00000001ff337424 */ /* 0x000fe600078e00ff */
[----:B------:R-:W-:Y:S05]  /*3d50*/  PLOP3.LUT P0, PT, PT, PT, UP0, 0x80, 0x8 ;  /* 0x000000000008781c */ /* 0x000fea0003f0f008 */
[----:B------:R-:W2:Y:S01]  /*3d60*/  @UP0 LDCU.64 UR10, c[0x0][0x888] ;  /* 0x00011100ff0a07ac */ /* 0x000ea20008000a00 */
[----:B------:R-:W-:Y:S07]  /*3d70*/  @UP0 UIMAD UR8, UR36, UR4, URZ ;  /* 0x00000004240802a4 */ /* 0x000fee000f8e02ff */
[----:B------:R-:W-:Y:S01]  /*3d80*/  @!P0 PRMT R51, R0, 0x7610, R51 ;  /* 0x0000761000338816 */ /* 0x000fe20000000033 */
[----:B--2---:R-:W-:Y:S03]  /*3d90*/  @UP0 UIMAD.WIDE UR10, UR8, 0x4, UR10 ;  /* 0x00000004080a08a5 */ /* 0x004fe6000f8e020a */
[----:B------:R-:W2:Y:S03]  /*3da0*/  @!UP0 LDCU UR8, c[0x0][0x880] ;  /* 0x00011000ff0887ac */ /* 0x000ea60008000800 */
[----:B------:R-:W-:Y:S01]  /*3db0*/  IMAD.U32 R10, RZ, RZ, UR10 ;  /* 0x0000000aff0a7e24 */ /* 0x000fe2000f8e00ff */
[----:B------:R-:W-:Y:S05]  /*3dc0*/  MOV R11, UR11 ;  /* 0x0000000b000b7c02 */ /* 0x000fea0008000f00 */
[----:B-----5:R3:W5:Y:S02]  /*3dd0*/  @P0 LDG.E R50, desc[UR46][R10.64] ;  /* 0x0000002e0a320981 */ /* 0x020764000c1e1900 */
[----:B--23--:R-:W-:Y:S07]  /*3de0*/  @!P0 IMAD.U32 R50, RZ, RZ, UR8 ;  /* 0x00000008ff328e24 */ /* 0x00cfee000f8e00ff */
.L_x_68:
[----:B-----5:R-:W-:Y:S01]  /*3df0*/  @!P2 FSETP.EQ.AND P0, PT, R50, RZ, PT ;  /* 0x000000ff3200a20b */ /* 0x020fe20003f02000 */
[----:B------:R-:W-:Y:S01]  /*3e00*/  @!UPT UIADD3 URZ, UPT, UPT, URZ, URZ, URZ ;  /* 0x000000fffffff290 */ /* 0x000fe2000fffe0ff */
[----:B------:R-:W-:Y:S11]  /*3e10*/  @!P2 BRA `(.L_x_69) ;  /* 0x000000000014a947 */ /* 0x000ff60003800000 */
[----:B------:R-:W-:Y:S02]  /*3e20*/  LOP3.LUT P2, RZ, R51, 0xff, RZ, 0xc0, !PT ;  /* 0x000000ff33ff7812 */ /* 0x000fe4000784c0ff */
[----:B------:R-:W-:Y:S04]  /*3e30*/  PLOP3.LUT P0, PT, PT, PT, UP0, 0x80, 0x8 ;  /* 0x000000000008781c */ /* 0x000fe80003f0f008 */
[----:B------:R-:W-:Y:S07]  /*3e40*/  PLOP3.LUT P0, PT, P0, PT, PT, 0x8, 0x80 ;  /* 0x000000000080781c */ /* 0x000fee000070e170 */
[----:B------:R-:W-:Y:S11]  /*3e50*/  @P2 FSETP.EQ.AND P0, PT, R50, RZ, PT ;  /* 0x000000ff3200220b */ /* 0x000ff60003f02000 */
[----:B------:R-:W-:Y:S02]  /*3e60*/  @!UPT UIADD3 URZ, UPT, UPT, URZ, URZ, URZ ;  /* 0x000000fffffff290 */ /* 0x000fe4000fffe0ff */
.L_x_69:
[----:B------:R-:W3:Y:S01]  /*3e70*/  SYNCS.PHASECHK.TRANS64.TRYWAIT P2, [UR7+0x40], R12 ;  /* 0x0000400cff0075a7 */ /* 0x000ee20008041107 */
[----:B------:R-:W-:Y:S04]  /*3e80*/  ELECT P4, URZ, PT ;  /* 0x0000000000ff782f */ /* 0x000fe80003880000 */
[----:B------:R-:W-:Y:S11]  /*3e90*/  PLOP3.LUT P4, PT, P0, P4, PT, 0xf2, 0x2f ;  /* 0x00000000002f781c */ /* 0x000ff60000789e72 */
[----:B------:R-:W-:Y:S02]  /*3ea0*/  @!UPT UIADD3 URZ, UPT, UPT, URZ, URZ, URZ ;  /* 0x000000fffffff290 */ /* 0x000fe4000fffe0ff */
[----:B-1----:R-:W-:Y:S05]  /*3eb0*/  @!P4 IADD3 R9, P0, PT, R32, 0x580, RZ ;  /* 0x000005802009c810 */ /* 0x002fea0007f1e0ff */
[----:B--2---:R-:W-:Y:S01]  /*3ec0*/  @!P4 IMAD.X R0, RZ, RZ, R33, P0 ;  /* 0x000000ffff00c224 */ /* 0x004fe200000e0621 */
[----:B---3--:R-:W-:Y:S07]  /*3ed0*/  @!P2 BRA `(.L_x_70) ;  /* 0x00000078004ca947 */ /* 0x008fee0003800000 */
.L_x_185:
[----:B------:R-:W-:Y:S01]  /*3ee0*/  @!P4 R2UR UR9, R9 ;  /* 0x000000000909c2ca */ /* 0x000fe200000e0000 */
[----:B------:R-:W-:Y:S01]  /*3ef0*/  VOTEU.ALL UP1, P4 ;  /* 0x0000000000ff7886 */ /* 0x000fe20002020000 */
[----:B------:R-:W-:Y:S01]  /*3f00*/  @!P4 R2UR UR8, R0 ;  /* 0x000000000008c2ca */ /* 0x000fe200000e0000 */
[----:B------:R-:W-:Y:S01]  /*3f10*/  @!P4 IMAD.MOV.U32 R0, RZ, RZ, 0x4000 ;  /* 0x00004000ff00c424 */ /* 0x000fe200078e00ff */
[----:B------:R-:W-:Y:S01]  /*3f20*/  UMOV UR44, UR36 ;  /* 0x00000024002c7c82 */ /* 0x000fe20008000000 */
[----:B------:R-:W-:Y:S01]  /*3f30*/  UPRMT UR21, UR37, 0x654, UR41 ;  /* 0x0000065425157896 */ /* 0x000fe20008000029 */
[----:B------:R-:W-:Y:S01]  /*3f40*/  @!P4 IADD3 R9, P0, PT, R32, 0x580, RZ ;  /* 0x000005802009c810 */ /* 0x000fe20007f1e0ff */
[----:B------:R-:W-:Y:S01]  /*3f50*/  @!UP1 UIADD3 UR40, UPT, UPT, UR7, 0x400, URZ ;  /* 0x0000040007289890 */ /* 0x000fe2000fffe0ff */
[----:B------:R-:W-:Y:S05]  /*3f60*/  VOTEU.ALL UP1, P4 ;  /* 0x0000000000ff7886 */ /* 0x000fea0002020000 */
[----:B------:R-:W-:Y:S01]  /*3f70*/  IMAD.U32 R10, RZ, RZ, UR9 ;  /* 0x00000009ff0a7e24 */ /* 0x000fe2000f8e00ff */
[----:B------:R-:W-:Y:S01]  /*3f80*/  UMOV UR9, 0x10000000 ;  /* 0x1000000000097882 */ /* 0x000fe20000000000 */
[----:B------:R-:W-:Y:S01]  /*3f90*/  IMAD.U32 R11, RZ, RZ, UR8 ;  /* 0x00000008ff0b7e24 */ /* 0x000fe2000f8e00ff */
[----:B------:R-:W-:Y:S02]  /*3fa0*/  UMOV UR8, 0x0 ;  /* 0x0000000000087882 */ /* 0x000fe40000000000 */
[----:B------:R-:W-:Y:S02]  /*3fb0*/  @!P4 R2UR UR10, R10 ;  /* 0x000000000a0ac2ca */ /* 0x000fe400000e0000 */
[----:B------:R-:W-:Y:S11]  /*3fc0*/  @!P4 R2UR UR11, R11 ;  /* 0x000000000b0bc2ca */ /* 0x000ff600000e0000 */
[----:B------:R-:W-:Y:S02]  /*3fd0*/  @!UPT UIADD3 URZ, UPT, UPT, URZ, URZ, URZ ;  /* 0x000000fffffff290 */ /* 0x000fe4000fffe0ff */
[----:B------:R2:W-:Y:S01]  /*3fe0*/  @!UP1 UTMALDG.3D [UR40], [UR10], desc[UR8] ;  /* 0x000008280a0095b4 */ /* 0x0005e20008011000 */
[----:B------:R3:W-:Y:S01]  /*3ff0*/  @!P4 SYNCS.ARRIVE.TRANS64.RED.A0TR RZ, [UR7+0x20], R0 ;  /* 0x00002000ffffc9a7 */ /* 0x0007e20008300407 */
[----:B------:R-:W-:Y:S01]  /*4000*/  SYNCS.ARRIVE.TRANS64.RED.A1T0 RZ, [UR21], RZ ;  /* 0x000000ffffff79a7 */ /* 0x000fe20008100415 */
[----:B---3--:R-:W-:Y:S01]  /*4010*/  @!P4 IMAD.X R0, RZ, RZ, R33, P0 ;  /* 0x000000ffff00c224 */ /* 0x008fe200000e0621 */
[----:B------:R-:W3:Y:S02]  /*4020*/  SYNCS.PHASECHK.TRANS64.TRYWAIT P2, [UR7+0x48], R12 ;  /* 0x0000480cff0075a7 */ /* 0x000ee40008041107 */
[----:B--23--:R-:W-:Y:S05]  /*4030*/  @!P2 BRA `(.L_x_71) ;  /* 0x00000078000ca947 */ /* 0x00cfea0003800000 */
.L_x_187:
[----:B------:R-:W-:Y:S01]  /*4040*/  @!P4 R2UR UR9, R9 ;  /* 0x000000000909c2ca */ /* 0x000fe200000e0000 */
[----:B------:R-:W-:Y:S01]  /*4050*/  VOTEU.ALL UP1, P4 ;  /* 0x0000000000ff7886 */ /* 0x000fe20002020000 */
[----:B------:R-:W-:Y:S01]  /*4060*/  @!P4 R2UR UR8, R0 ;  /* 0x000000000008c2ca */ /* 0x000fe200000e0000 */
[----:B------:R-:W-:Y:S01]  /*4070*/  @!P4 IMAD.MOV.U32 R0, RZ, RZ, 0x4000 ;  /* 0x00004000ff00c424 */ /* 0x000fe200078e00ff */
[----:B------:R-:W-:Y:S01]  /*4080*/  UMOV UR35, UR43 ;  /* 0x0000002b00237c82 */ /* 0x000fe20008000000 */
[----:B------:R-:W-:Y:S01]  /*4090*/  UPRMT UR15, UR37, 0x654, UR33 ;  /* 0x00000654250f7896 */ /* 0x000fe20008000021 */
[----:B------:R-:W-:Y:S01]  /*40a0*/  @!P4 IADD3 R9, P0, PT, R32, 0x580, RZ ;  /* 0x000005802009c810 */ /* 0x000fe20007f1e0ff */
[----:B------:R-:W-:Y:S02]  /*40b0*/  @!UP1 UIADD3 UR34, UPT, UPT, UR42, 0x20, URZ ;  /* 0x000000202a229890 */ /* 0x000fe4000fffe0ff */
[----:B------:R-:W-:Y:S01]  /*40c0*/  @!UP1 UIADD3 UR32, UPT, UPT, UR7, 0x4400, URZ ;  /* 0x0000440007209890 */ /* 0x000fe2000fffe0ff */
[----:B------:R-:W-:Y:S03]  /*40d0*/  VOTEU.ALL UP1, P4 ;  /* 0x0000000000ff7886 */ /* 0x000fe60002020000 */
        /* <DEDUP_REMOVED lines=13> */
.L_x_189:
[----:B------:R-:W-:Y:S01]  /*41b0*/  @!P4 R2UR UR9, R9 ;  /* 0x000000000909c2ca */ /* 0x000fe200000e0000 */
[----:B------:R-:W-:Y:S01]  /*41c0*/  VOTEU.ALL UP1, P4 ;  /* 0x0000000000ff7886 */ /* 0x000fe20002020000 */
[----:B------:R-:W-:Y:S01]  /*41d0*/  @!P4 R2UR UR8, R0 ;  /* 0x000000000008c2ca */ /* 0x000fe200000e0000 */
[----:B------:R-:W-:Y:S01]  /*41e0*/  @!P4 IMAD.MOV.U32 R0, RZ, RZ, 0x4000 ;  /* 0x00004000ff00c424 */ /* 0x000fe200078e00ff */
[----:B------:R-:W-:Y:S01]  /*41f0*/  UMOV UR27, UR43 ;  /* 0x0000002b001b7c82 */ /* 0x000fe20008000000 */
[----:B------:R-:W-:Y:S01]  /*4200*/  UMOV UR28, UR36 ;  /* 0x00000024001c7c82 */ /* 0x000fe20008000000 */
[----:B------:R-:W-:Y:S01]  /*4210*/  @!UP1 UIADD3 UR26, UPT, UPT, UR42, 0x40, URZ ;  /* 0x000000402a1a9890 */ /* 0x000fe2000fffe0ff */
[----:B------:R-:W-:Y:S01]  /*4220*/  @!P4 IADD3 R9, P0, PT, R32, 0x580, RZ ;  /* 0x000005802009c810 */ /* 0x000fe20007f1e0ff */
[----:B------:R-:W-:Y:S01]  /*4230*/  @!UP1 UIADD3 UR24, UPT, UPT, UR7, 0x8400, URZ ;  /* 0x0000840007189890 */ /* 0x000fe2000fffe0ff */
[----:B------:R-:W-:Y:S01]  /*4240*/  VOTEU.ALL UP1, P4 ;  /* 0x0000000000ff7886 */ /* 0x000fe20002020000 */
[----:B------:R-:W-:Y:S03]  /*4250*/  UPRMT UR14, UR37, 0x654, UR25 ;  /* 0x00000654250e7896 */ /* 0x000fe60008000019 */
        /* <DEDUP_REMOVED lines=13> */
.L_x_191:
[----:B------:R-:W-:Y:S01]  /*4330*/  @!P4 R2UR UR9, R9 ;  /* 0x000000000909c2ca */ /* 0x000fe200000e0000 */
[----:B------:R-:W-:Y:S01]  /*4340*/  VOTEU.ALL UP1, P4 ;  /* 0x0000000000ff7886 */ /* 0x000fe20002020000 */
[----:B------:R-:W-:Y:S01]  /*4350*/  @!P4 R2UR UR8, R0 ;  /* 0x000000000008c2ca */ /* 0x000fe200000e0000 */
[----:B------:R-:W-:Y:S01]  /*4360*/  @!P4 IMAD.MOV.U32 R0, RZ, RZ, 0x4000 ;  /* 0x00004000ff00c424 */ /* 0x000fe200078e00ff */
[----:B------:R-:W-:Y:S01]  /*4370*/  UMOV UR19, UR43 ;  /* 0x0000002b00137c82 */ /* 0x000fe20008000000 */
[----:B------:R-:W-:Y:S01]  /*4380*/  UMOV UR20, UR36 ;  /* 0x0000002400147c82 */ /* 0x000fe20008000000 */
[----:B------:R-:W-:Y:S01]  /*4390*/  @!UP1 UIADD3 UR18, UPT, UPT, UR42, 0x60, URZ ;  /* 0x000000602a129890 */ /* 0x000fe2000fffe0ff */
[----:B------:R-:W-:Y:S01]  /*43a0*/  SHF.L.U32 R20, RZ, 0x1f, RZ ;  /* 0x0000001fff147819 */ /* 0x000fe200000006ff */
[----:B------:R-:W-:Y:S01]  /*43b0*/  @!UP1 UIADD3 UR16, UPT, UPT, UR7, 0xc400, URZ ;  /* 0x0000c40007109890 */ /* 0x000fe2000fffe0ff */
[----:B------:R-:W-:Y:S01]  /*43c0*/  @!P4 IADD3 R9, P0, PT, R32, 0x580, RZ ;  /* 0x000005802009c810 */ /* 0x000fe20007f1e0ff */
[----:B------:R-:W-:Y:S01]  /*43d0*/  VOTEU.ALL UP1, P4 ;  /* 0x0000000000ff7886 */ /* 0x000fe20002020000 */
[----:B------:R-:W-:Y:S02]  /*43e0*/  UPRMT UR13, UR37, 0x654, UR17 ;  /* 0x00000654250d7896 */ /* 0x000fe40008000011 */
        /* <DEDUP_REMOVED lines=13> */
.L_x_193:
[----:B------:R-:W-:Y:S01]  /*44c0*/  @!P4 R2UR UR9, R9 ;  /* 0x000000000909c2ca */ /* 0x000fe200000e0000 */
[----:B------:R-:W-:Y:S01]  /*44d0*/  VOTEU.ALL UP1, P4 ;  /* 0x0000000000ff7886 */ /* 0x000fe20002020000 */
[----:B------:R-:W-:Y:S01]  /*44e0*/  @!P4 R2UR UR8, R0 ;  /* 0x000000000008c2ca */ /* 0x000fe200000e0000 */
[----:B------:R-:W-:Y:S01]  /*44f0*/  @!P4 IMAD.MOV.U32 R0, RZ, RZ, 0x4000 ;  /* 0x00004000ff00c424 */ /* 0x000fe200078e00ff */
[----:B------:R-:W-:Y:S01]  /*4500*/  UMOV UR18, 0x0 ;  /* 0x0000000000127882 */ /* 0x000fe20000000000 */
[----:B------:R-:W-:Y:S01]  /*4510*/  UMOV UR19, 0x10000000 ;  /* 0x1000000000137882 */ /* 0x000fe20000000000 */
[----:B------:R-:W-:Y:S01]  /*4520*/  @!UP1 UIADD3 UR10, UPT, UPT, UR42, 0x80, URZ ;  /* 0x000000802a0a9890 */ /* 0x000fe2000fffe0ff */
[----:B------:R-:W-:Y:S01]  /*4530*/  @!P4 IADD3 R9, P0, PT, R32, 0x580, RZ ;  /* 0x000005802009c810 */ /* 0x000fe20007f1e0ff */
[----:B------:R-:W-:Y:S01]  /*4540*/  UMOV UR11, UR43 ;  /* 0x0000002b000b7c82 */ /* 0x000fe20008000000 */
[----:B------:R-:W-:Y:S04]  /*4550*/  UMOV UR12, UR36 ;  /* 0x00000024000c7c82 */ /* 0x000fe80008000000 */
[----:B------:R-:W-:Y:S01]  /*4560*/  IMAD.U32 R10, RZ, RZ, UR9 ;  /* 0x00000009ff0a7e24 */ /* 0x000fe2000f8e00ff */
[----:B------:R-:W-:Y:S01]  /*4570*/  UMOV UR9, UR41 ;  /* 0x0000002900097c82 */ /* 0x000fe20008000000 */
[----:B------:R-:W-:Y:S01]  /*4580*/  IMAD.U32 R11, RZ, RZ, UR8 ;  /* 0x00000008ff0b7e24 */ /* 0x000fe2000f8e00ff */
[----:B------:R-:W-:Y:S02]  /*4590*/  @!UP1 UIADD3 UR8, UPT, UPT, UR7, 0x400, URZ ;  /* 0x0000040007089890 */ /* 0x000fe4000fffe0ff */
[----:B------:R-:W-:Y:S01]  /*45a0*/  @!P4 R2UR UR22, R10 ;  /* 0x000000000a16c2ca */ /* 0x000fe200000e0000 */
[----:B------:R-:W-:Y:S01]  /*45b0*/  VOTEU.ALL UP1, P4 ;  /* 0x0000000000ff7886 */ /* 0x000fe20002020000 */
        /* <DEDUP_REMOVED lines=8> */
.L_x_195:
        /* <DEDUP_REMOVED lines=9> */
[----:B------:R-:W-:Y:S03]  /*46d0*/  UMOV UR12, UR36 ;  /* 0x00000024000c7c82 */ /* 0x000fe60008000000 */
[----:B------:R-:W-:Y:S02]  /*46e0*/  @!P4 IMAD.X R21, RZ, RZ, R33, P0 ;  /* 0x000000ffff15c224 */ /* 0x000fe400000e0621 */
        /* <DEDUP_REMOVED lines=11> */
[----:B------:R-:W3:Y:S02]  /*47a0*/  SYNCS.PHASECHK.TRANS64.TRYWAIT P2, [UR7+0x50], R20 ;  /* 0x00005014ff0075a7 */ /* 0x000ee40008041107 */
[----:B--23--:R-:W-:Y:S05]  /*47b0*/  @!P2 BRA `(.L_x_76) ;  /* 0x0000007000a4a947 */ /* 0x00cfea0003800000 */
.L_x_197:
[----:B------:R-:W2:Y:S01]  /*47c0*/  LDC.64 R14, c[0x0][0xb10] ;  /* 0x0002c400ff0e7b82 */ /* 0x000ea20000000a00 */
[----:B------:R-:W-:Y:S01]  /*47d0*/  @!P4 R2UR UR9, R31 ;  /* 0x000000001f09c2ca */ /* 0x000fe200000e0000 */
[----:B------:R-:W-:Y:S01]  /*47e0*/  VOTEU.ALL UP1, P4 ;  /* 0x0000000000ff7886 */ /* 0x000fe20002020000 */
[----:B------:R-:W-:Y:S01]  /*47f0*/  @!P4 R2UR UR8, R21 ;  /* 0x000000001508c2ca */ /* 0x000fe200000e0000 */
[----:B------:R-:W-:Y:S01]  /*4800*/  @!P4 IMAD.MOV.U32 R21, RZ, RZ, 0x4000 ;  /* 0x00004000ff15c424 */ /* 0x000fe200078e00ff */
[----:B------:R-:W-:Y:S03]  /*4810*/  UMOV UR18, 0x0 ;  /* 0x0000000000127882 */ /* 0x000fe60000000000 */
[----:B------:R-:W3:Y:S01]  /*4820*/  LDC.64 R10, c[0x0][0xb18] ;  /* 0x0002c600ff0a7b82 */ /* 0x000ee20000000a00 */
[----:B------:R-:W-:Y:S01]  /*4830*/  @!UP1 UIADD3 UR10, UPT, UPT, UR42, 0xc0, URZ ;  /* 0x000000c02a0a9890 */ /* 0x000fe2000fffe0ff */
[----:B------:R-:W-:Y:S01]  /*4840*/  @P3 SHF.R.U32.HI R28, RZ, 0x10, R25 ;  /* 0x00000010ff1c3819 */ /* 0x000fe20000011619 */
[----:B------:R-:W-:Y:S01]  /*4850*/  UMOV UR19, 0x10000000 ;  /* 0x1000000000137882 */ /* 0x000fe20000000000 */
[----:B------:R-:W-:Y:S01]  /*4860*/  UMOV UR11, UR43 ;  /* 0x0000002b000b7c82 */ /* 0x000fe20008000000 */
[----:B------:R-:W-:Y:S03]  /*4870*/  UMOV UR12, UR36 ;  /* 0x00000024000c7c82 */ /* 0x000fe60008000000 */
[----:B------:R-:W5:Y:S01]  /*4880*/  @!P1 LDC R0, c[0x0][0xb20] ;  /* 0x0002c800ff009b82 */ /* 0x000f620000000800 */
[----:B------:R-:W-:Y:S02]  /*4890*/  VIADD R30, R30, 0x1 ;  /* 0x000000011e1e7836 */ /* 0x000fe40000000000 */
[----:B------:R-:W-:Y:S05]  /*48a0*/  IMAD.U32 R34, RZ, RZ, UR9 ;  /* 0x00000009ff227e24 */ /* 0x000fea000f8e00ff */
[----:B-1----:R-:W1:Y:S01]  /*48b0*/  @!P1 LDC R3, c[0x0][0xb0c] ;  /* 0x0002c300ff039b82 */ /* 0x002e620000000800 */
[----:B------:R-:W-:Y:S01]  /*48c0*/  IMAD.U32 R35, RZ, RZ, UR8 ;  /* 0x00000008ff237e24 */ /* 0x000fe2000f8e00ff */
[----:B------:R-:W-:Y:S01]  /*48d0*/  @!UP1 UIADD3 UR8, UPT, UPT, UR7, 0x8400, URZ ;  /* 0x0000840007089890 */ /* 0x000fe2000fffe0ff */
[----:B------:R-:W-:Y:S01]  /*48e0*/  @!P4 R2UR UR20, R34 ;  /* 0x000000002214c2ca */ /* 0x000fe200000e0000 */
[----:B------:R-:W-:Y:S02]  /*48f0*/  VOTEU.ALL UP1, P4 ;  /* 0x0000000000ff7886 */ /* 0x000fe40002020000 */
[----:B------:R-:W-:Y:S01]  /*4900*/  @!P4 R2UR UR21, R35 ;  /* 0x000000002315c2ca */ /* 0x000fe200000e0000 */
[----:B------:R-:W-:Y:S11]  /*4910*/  UMOV UR9, UR25 ;  /* 0x0000001900097c82 */ /* 0x000ff60008000000 */
[----:B------:R-:W-:Y:S01]  /*4920*/  @!UPT UIADD3 URZ, UPT, UPT, URZ, URZ, URZ ;  /* 0x000000fffffff290 */ /* 0x000fe2000fffe0ff */
[----:B------:R1:W-:Y:S01]  /*4930*/  @!UP1 UTMALDG.3D [UR8], [UR20], desc[UR18] ;  /* 0x00001208140095b4 */ /* 0x0003e20008011000 */
[----:B------:R1:W-:Y:S02]  /*4940*/  @!P4 SYNCS.ARRIVE.TRANS64.RED.A0TR RZ, [UR7+0x30], R21 ;  /* 0x00003015ffffc9a7 */ /* 0x0003e40008300407 */
[----:B-1----:R-:W-:Y:S01]  /*4950*/  @!P1 ISETP.NE.AND P2, PT, R3, 0x1, PT ;  /* 0x000000010300980c */ /* 0x002fe20003f45270 */
[C---:B--2---:R-:W-:Y:S01]  /*4960*/  @!P1 IMAD.HI.U32 R14, R13.reuse, R14, RZ ;  /* 0x0000000e0d0e9227 */ /* 0x044fe200078e00ff */
[----:B---3--:R-:W-:Y:S03]  /*4970*/  @!P1 ISETP.NE.AND P0, PT, R10, 0x1, PT ;  /* 0x000000010a00980c */ /* 0x008fe60003f05270 */
[C---:B------:R-:W-:Y:S01]  /*4980*/  @!P1 IMAD.HI.U32 R11, R8.reuse, R11, RZ ;  /* 0x0000000b080b9227 */ /* 0x040fe200078e00ff */
[----:B------:R-:W-:Y:S04]  /*4990*/  @!P1 SHF.R.U32.HI R14, RZ, R15, R14 ;  /* 0x0000000fff0e9219 */ /* 0x000fe8000001160e */
[----:B-----5:R-:W-:Y:S01]  /*49a0*/  @!P1 SHF.R.U32.HI R9, RZ, R0, R11 ;  /* 0x00000000ff099219 */ /* 0x020fe2000001160b */
[----:B------:R-:W-:Y:S01]  /*49b0*/  SYNCS.ARRIVE.TRANS64.RED.A1T0 RZ, [UR14], RZ ;  /* 0x000000ffffff79a7 */ /* 0x000fe2000810040e */
[----:B------:R-:W-:Y:S02]  /*49c0*/  @!P1 SEL R14, R13, R14, !P2 ;  /* 0x0000000e0d0e9207 */ /* 0x000fe40005000000 */
[----:B------:R-:W-:Y:S01]  /*49d0*/  @!P1 SEL R9, R8, R9, !P0 ;  /* 0x0000000908099207 */ /* 0x000fe20004000000 */
[----:B------:R-:W1:Y:S04]  /*49e0*/  SYNCS.PHASECHK.TRANS64.TRYWAIT P5, [UR7+0x58], R20 ;  /* 0x00005814ff0075a7 */ /* 0x000e6800080a1107 */
[----:B------:R-:W-:Y:S02]  /*49f0*/  @!P1 IMAD.IADD R0, R9, 0x1, -R14 ;  /* 0x0000000109009824 */ /* 0x000fe400078e0a0e */
[----:B------:R-:W-:Y:S02]  /*4a00*/  @!P1 IMAD.IADD R9, R14, 0x1, -R9 ;  /* 0x000000010e099824 */ /* 0x000fe400078e0a09 */
[----:B------:R-:W-:Y:S02]  /*4a10*/  @!P1 IMAD R13, R0, R3, R13 ;  /* 0x00000003000d9224 */ /* 0x000fe400078e020d */
[----:B------:R-:W-:Y:S01]  /*4a20*/  @!P1 IMAD R8, R9, R10, R8 ;  /* 0x0000000a09089224 */ /* 0x000fe200078e0208 */
[----:B-1----:R-:W-:Y:S06]  /*4a30*/  @!P5 BRA `(.L_x_77) ;  /* 0x00000070001cd947 */ /* 0x002fec0003800000 */
.L_x_199:
[----:B-1----:R-:W-:Y:S01]  /*4a40*/  @!P4 IADD3 R3, P0, PT, R32, 0x580, RZ ;  /* 0x000005802003c810 */ /* 0x002fe20007f1e0ff */
[----:B------:R-:W-:Y:S01]  /*4a50*/  VOTEU.ALL UP1, P4 ;  /* 0x0000000000ff7886 */ /* 0x000fe20002020000 */
[----:B------:R-:W-:Y:S01]  /*4a60*/  UMOV UR18, 0x0 ;  /* 0x0000000000127882 */ /* 0x000fe20000000000 */
[----:B------:R-:W-:Y:S01]  /*4a70*/  UMOV UR19, 0x10000000 ;  /* 0x1000000000137882 */ /* 0x000fe20000000000 */
[----:B------:R-:W-:Y:S01]  /*4a80*/  @!P4 R2UR UR9, R3 ;  /* 0x000000000309c2ca */ /* 0x000fe200000e0000 */
[----:B------:R-:W-:Y:S01]  /*4a90*/  @!P4 IMAD.X R0, RZ, RZ, R33, P0 ;  /* 0x000000ffff00c224 */ /* 0x000fe200000e0621 */
[----:B------:R-:W-:Y:S01]  /*4aa0*/  @!UP1 UIADD3 UR10, UPT, UPT, UR42, 0xe0, URZ ;  /* 0x000000e02a0a9890 */ /* 0x000fe2000fffe0ff */
[----:B------:R-:W-:Y:S01]  /*4ab0*/  ISETP.NE.AND P0, PT, R30, 0x2, PT ;  /* 0x000000021e00780c */ /* 0x000fe20003f05270 */
[----:B------:R-:W-:Y:S01]  /*4ac0*/  UMOV UR11, UR43 ;  /* 0x0000002b000b7c82 */ /* 0x000fe20008000000 */
[----:B------:R-:W-:Y:S01]  /*4ad0*/  UMOV UR12, UR36 ;  /* 0x00000024000c7c82 */ /* 0x000fe20008000000 */
[----:B------:R-:W-:Y:S01]  /*4ae0*/  @!P4 R2UR UR8, R0 ;  /* 0x000000000008c2ca */ /* 0x000fe200000e0000 */
[----:B------:R-:W-:Y:S01]  /*4af0*/  IMAD.IADD R20, R8, 0x1, R49 ;  /* 0x0000000108147824 */ /* 0x000fe200078e0231 */
[----:B------:R-:W-:Y:S01]  /*4b00*/  @P3 R2UR UR36, R28 ;  /* 0x000000001c2432ca */ /* 0x000fe200000e0000 */
[----:B------:R-:W-:Y:S01]  /*4b10*/  IMAD.IADD R21, R13, 0x1, R114 ;  /* 0x000000010d157824 */ /* 0x000fe200078e0272 */
[----:B------:R-:W-:Y:S02]  /*4b20*/  SEL R0, RZ, 0x1, P0 ;  /* 0x00000001ff007807 */ /* 0x000fe40000000000 */
[----:B------:R-:W-:Y:S01]  /*4b30*/  SEL R30, R30, RZ, P0 ;  /* 0x000000ff1e1e7207 */ /* 0x000fe20000000000 */
[----:B------:R-:W-:Y:S01]  /*4b40*/  IMAD.U32 R10, RZ, RZ, UR9 ;  /* 0x00000009ff0a7e24 */ /* 0x000fe2000f8e00ff */
[----:B------:R-:W-:Y:S01]  /*4b50*/  UMOV UR9, UR17 ;  /* 0x0000001100097c82 */ /* 0x000fe20008000000 */
[----:B------:R-:W-:Y:S03]  /*4b60*/  LOP3.LUT R29, R29, R0, RZ, 0x3c, !PT ;  /* 0x000000001d1d7212 */ /* 0x000fe600078e3cff */
[----:B------:R-:W-:Y:S01]  /*4b70*/  @!P4 R2UR UR14, R10 ;  /* 0x000000000a0ec2ca */ /* 0x000fe200000e0000 */
[----:B------:R-:W-:Y:S01]  /*4b80*/  IMAD.U32 R11, RZ, RZ, UR8 ;  /* 0x00000008ff0b7e24 */ /* 0x000fe2000f8e00ff */
[----:B------:R-:W-:Y:S01]  /*4b90*/  @!UP1 UIADD3 UR8, UPT, UPT, UR7, 0xc400, URZ ;  /* 0x0000c40007089890 */ /* 0x000fe2000fffe0ff */
[----:B------:R-:W-:Y:S03]  /*4ba0*/  VOTEU.ALL UP1, P4 ;  /* 0x0000000000ff7886 */ /* 0x000fe60002020000 */
[----:B------:R-:W-:Y:S11]  /*4bb0*/  @!P4 R2UR UR15, R11 ;  /* 0x000000000b0fc2ca */ /* 0x000ff600000e0000 */
[----:B------:R-:W-:Y:S02]  /*4bc0*/  @!UPT UIADD3 URZ, UPT, UPT, URZ, URZ, URZ ;  /* 0x000000fffffff290 */ /* 0x000fe4000fffe0ff */
[----:B------:R2:W-:Y:S01]  /*4bd0*/  @!UP1 UTMALDG.3D [UR8], [UR14], desc[UR18] ;  /* 0x000012080e0095b4 */ /* 0x0005e20008011000 */
[----:B------:R2:W-:Y:S01]  /*4be0*/  @!P4 SYNCS.ARRIVE.TRANS64.RED.A0TR RZ, [UR7+0x38], R23 ;  /* 0x00003817ffffc9a7 */ /* 0x0005e20008300407 */
[----:B------:R-:W-:Y:S01]  /*4bf0*/  UPLOP3.LUT UP1, UPT, UPT, UPT, UPT, 0x80, 0x8 ;  /* 0x000000000008789c */ /* 0x000fe20003f2f070 */
[----:B------:R-:W-:Y:S01]  /*4c00*/  SYNCS.ARRIVE.TRANS64.RED.A1T0 RZ, [UR13], RZ ;  /* 0x000000ffffff79a7 */ /* 0x000fe2000810040d */
[----:B------:R-:W-:Y:S09]  /*4c10*/  @P3 BRA `(.L_x_78) ;  /* 0xffffffec00103947 */ /* 0x000ff2000383ffff */
[----:B------:R-:W1:Y:S02]  /*4c20*/  SYNCS.PHASECHK.TRANS64.TRYWAIT P0, [UR7+0x40], R12 ;  /* 0x0000400cff0075a7 */ /* 0x000e640008001107 */
[----:B-1----:R-:W-:Y:S05]  /*4c30*/  @!P0 BRA `(.L_x_79) ;  /* 0x0000006c00b48947 */ /* 0x002fea0003800000 */
.L_x_201:
[----:B------:R-:W3:Y:S02]  /*4c40*/  SYNCS.PHASECHK.TRANS64.TRYWAIT P0, [UR7+0x48], R12 ;  /* 0x0000480cff0075a7 */ /* 0x000ee40008001107 */
[----:B---3--:R-:W-:Y:S05]  /*4c50*/  @!P0 BRA `(.L_x_80) ;  /* 0x0000006c00c48947 */ /* 0x008fea0003800000 */
.L_x_203:
[----:B------:R-:W3:Y:S01]  /*4c60*/  SYNCS.PHASECHK.TRANS64.TRYWAIT P0, [UR7+0x50], R12 ;  /* 0x0000500cff0075a7 */ /* 0x000ee20008001107 */
[----:B------:R-:W-:Y:S01]  /*4c70*/  HFMA2 R0, -RZ, RZ, 0, 5.9604644775390625e-08 ;  /* 0x00000001ff007431 */ /* 0x000fe200000001ff */
[----:B---3--:R-:W-:Y:S06]  /*4c80*/  @!P0 BRA `(.L_x_81) ;  /* 0x0000006c00d08947 */ /* 0x008fec0003800000 */
.L_x_205:
[----:B------:R-:W-:Y:S02]  /*4c90*/  MOV R2, UR7 ;  /* 0x0000000700027c02 */ /* 0x000fe40008000f00 */
[----:B-1----:R-:W-:-:S07]  /*4ca0*/  SHF.L.U32 R3, R0, 0x1f, RZ ;  /* 0x0000001f00037819 */ /* 0x002fce00000006ff */
.L_x_82:
[----:B-1----:R1:W3:Y:S02]  /*4cb0*/  SYNCS.PHASECHK.TRANS64.TRYWAIT P0, [R2+URZ+0x58], R3 ;  /* 0x00005803020075a7 */ /* 0x0022e400080011ff */
[----:B---3--:R-:W-:Y:S05]  /*4cc0*/  @!P0 NANOSLEEP.SYNCS 0x989680 ;  /* 0x009896800000895d */ /* 0x008fea0003900000 */
[----:B------:R-:W3:Y:S02]  /*4cd0*/  @!P0 SYNCS.PHASECHK.TRANS64 P0, [R2+URZ+0x58], R3 ;  /* 0x00005803020085a7 */ /* 0x000ee400080010ff */
[----:B--23--:R-:W-:Y:S05]  /*4ce0*/  @P0 EXIT ;  /* 0x000000000000094d */ /* 0x00cfea0003800000 */
[----:B------:R-:W-:Y:S05]  /*4cf0*/  BRA `(.L_x_82) ;  /* 0xfffffffc00ec7947 */ /* 0x000fea000383ffff */
.L_x_63:
[----:B------:R-:W-:-:S06]  /*4d00*/  UISETP.GE.AND UP1, UPT, UR8, 0x4, UPT ;  /* 0x000000040800788c */ /* 0x000fcc000bf26270 */
[----:B------:R-:W-:-:S13]  /*4d10*/  PLOP3.LUT P0, PT, PT, PT, UP1, 0x80, 0x8 ;  /* 0x000000000008781c */ /* 0x000fda0003f0f018 */
[----:B------:R-:W-:Y:S05]  /*4d20*/  @!P0 EXIT ;  /* 0x000000000000894d */ /* 0x000fea0003800000 */
[----:B------:R-:W-:Y:S01]  /*4d30*/  BAR.SYNC.DEFER_BLOCKING 0x6, 0xa0 ;  /* 0x0182800000007b1d */ /* 0x000fe20000010000 */
[C---:B------:R-:W-:Y:S01]  /*4d40*/  IMAD.SHL.U32 R3, R127.reuse, 0x20, RZ ;  /* 0x000000207f037824 */ /* 0x040fe200078e00ff */
[C---:B------:R-:W-:Y:S01]  /*4d50*/  LOP3.LUT R119, R127.reuse, 0x1, RZ, 0xc0, !PT ;  /* 0x000000017f777812 */ /* 0x040fe200078ec0ff */
[C---:B------:R-:W-:Y:S02]  /*4d60*/  IMAD.U32 R47, R127.reuse, 0x10000, RZ ;  /* 0x000100007f2f7824 */ /* 0x040fe400078e00ff */
[----:B------:R-:W-:Y:S01]  /*4d70*/  IMAD.SHL.U32 R118, R127, 0x4, RZ ;  /* 0x000000047f767824 */ /* 0x000fe200078e00ff */
[----:B------:R-:W-:Y:S02]  /*4d80*/  UMOV UR48, 0x400 ;  /* 0x0000040000307882 */ /* 0x000fe40000000000 */
[----:B------:R-:W1:Y:S01]  /*4d90*/  LDC R117, c[0x0][0x370] ;  /* 0x0000dc00ff757b82 */ /* 0x000e620000000800 */
[----:B------:R-:W-:Y:S01]  /*4da0*/  ULEA UR48, UR37, UR48, 0x18 ;  /* 0x0000003025307291 */ /* 0x000fe2000f8ec0ff */
[----:B------:R-:W-:Y:S01]  /*4db0*/  ISETP.NE.U32.AND P0, PT, R119, 0x1, PT ;  /* 0x000000017700780c */ /* 0x000fe20003f05070 */
[----:B------:R-:W-:Y:S01]  /*4dc0*/  IMAD.MOV.U32 R126, RZ, RZ, 0x2 ;  /* 0x00000002ff7e7424 */ /* 0x000fe200078e00ff */
[----:B------:R-:W-:Y:S01]  /*4dd0*/  LOP3.LUT R5, R3, 0xe0, RZ, 0xc0, !PT ;  /* 0x000000e003057812 */ /* 0x000fe200078ec0ff */
[----:B------:R-:W-:Y:S01]  /*4de0*/  UIADD3 UR4, UPT, UPT, UR48, 0x400, URZ ;  /* 0x0000040030047890 */ /* 0x000fe2000fffe0ff */
[----:B------:R-:W-:Y:S01]  /*4df0*/  LOP3.LUT R47, R47, 0x600000, RZ, 0xc0, !PT ;  /* 0x006000002f2f7812 */ /* 0x000fe200078ec0ff */
[----:B------:R-:W-:Y:S01]  /*4e00*/  IMAD.MOV.U32 R125, RZ, RZ, 0x4 ;  /* 0x00000004ff7d7424 */ /* 0x000fe200078e00ff */
[----:B------:R-:W2:Y:S01]  /*4e10*/  LDC R42, c[0x0][0xb0c] ;  /* 0x0002c300ff2a7b82 */ /* 0x000ea20000000800 */
[----:B------:R-:W-:Y:S01]  /*4e20*/  R2P PR, R127, 0x6 ;  /* 0x000000067f007804 */ /* 0x000fe20000000000 */
[----:B------:R-:W-:Y:S01]  /*4e30*/  IMAD.MOV.U32 R44, RZ, RZ, RZ ;  /* 0x000000ffff2c7224 */ /* 0x000fe200078e00ff */
[----:B------:R-:W-:Y:S01]  /*4e40*/  LOP3.LUT R118, R5, 0x1c, R118, 0xf8, !PT ;  /* 0x0000001c05767812 */ /* 0x000fe200078ef876 */
[----:B------:R-:W-:Y:S01]  /*4e50*/  IMAD.MOV.U32 R124, RZ, RZ, RZ ;  /* 0x000000ffff7c7224 */ /* 0x000fe200078e00ff */
[----:B------:R-:W-:Y:S01]  /*4e60*/  P2R R2, PR, RZ, 0x1 ;  /* 0x00000001ff027803 */ /* 0x000fe20000000000 */
[----:B------:R-:W-:Y:S01]  /*4e70*/  IMAD.MOV.U32 R130, RZ, RZ, RZ ;  /* 0x000000ffff827224 */ /* 0x000fe200078e00ff */
[----:B------:R-:W-:Y:S01]  /*4e80*/  LOP3.LUT R118, R118, 0xf00, R3, 0xf8, !PT ;  /* 0x00000f0076767812 */ /* 0x000fe200078ef803 */
[----:B------:R-:W4:Y:S01]  /*4e90*/  LDC R115, c[0x0][0xb20] ;  /* 0x0002c800ff737b82 */ /* 0x000f220000000800 */
[----:B------:R-:W3:Y:S01]  /*4ea0*/  LDS R0, [UR48+0x100] ;  /* 0x00010030ff007984 */ /* 0x000ee20008000800 */
[----:B------:R-:W-:Y:S01]  /*4eb0*/  LOP3.LUT R127, R127, 0x60, RZ, 0xc0, !PT ;  /* 0x000000607f7f7812 */ /* 0x000fe200078ec0ff */
[----:B------:R-:W-:Y:S01]  /*4ec0*/  IMAD.MOV.U32 R123, RZ, RZ, RZ ;  /* 0x000000ffff7b7224 */ /* 0x000fe200078e00ff */
[----:B------:R-:W-:Y:S01]  /*4ed0*/  SEL R126, R126, 0xfffffffe, !P1 ;  /* 0xfffffffe7e7e7807 */ /* 0x000fe20004800000 */
[----:B------:R-:W-:Y:S01]  /*4ee0*/  IMAD.U32 R121, RZ, RZ, UR4 ;  /* 0x00000004ff797e24 */ /* 0x000fe2000f8e00ff */
[----:B------:R-:W-:Y:S01]  /*4ef0*/  SEL R125, R125, 0xfffffffc, !P2 ;  /* 0xfffffffc7d7d7807 */ /* 0x000fe20005000000 */
[----:B------:R-:W1:Y:S01]  /*4f00*/  LDCU.64 UR52, c[0x0][0x348] ;  /* 0x00006900ff3477ac */ /* 0x000e620008000a00 */
[----:B------:R-:W1:Y:S01]  /*4f10*/  LDC R41, c[0x0][0xb30] ;  /* 0x0002cc00ff297b82 */ /* 0x000e620000000800 */
[----:B------:R-:W1:Y:S01]  /*4f20*/  LDCU.64 UR38, c[0x0][0x888] ;  /* 0x00011100ff2677ac */ /* 0x000e620008000a00 */
[----:B------:R-:W1:Y:S06]  /*4f30*/  LDCU.64 UR44, c[0x0][0x890] ;  /* 0x00011200ff2c77ac */ /* 0x000e6c0008000a00 */
[----:B------:R-:W1:Y:S01]  /*4f40*/  LDC.64 R112, c[0x0][0xb10] ;  /* 0x0002c400ff707b82 */ /* 0x000e620000000a00 */
[----:B------:R-:W-:Y:S01]  /*4f50*/  UMOV UR49, URZ ;  /* 0x000000ff00317c82 */ /* 0x000fe20008000000 */
[----:B------:R-:W-:-:S06]  /*4f60*/  UMOV UR51, URZ ;  /* 0x000000ff00337c82 */ /* 0x000fcc0008000000 */
[----:B------:R-:W1:Y:S08]  /*4f70*/  LDC.64 R38, c[0x0][0xb18] ;  /* 0x0002c600ff267b82 */ /* 0x000e700000000a00 */
[----:B------:R-:W1:Y:S08]  /*4f80*/  LDC.64 R36, c[0x0][0xb28] ;  /* 0x0002ca00ff247b82 */ /* 0x000e700000000a00 */
[----:B------:R-:W1:Y:S01]  /*4f90*/  LDC.64 R110, c[0x0][0x8b0] ;  /* 0x00022c00ff6e7b82 */ /* 0x000e620000000a00 */
[----:B---3--:R-:W-:-:S07]  /*4fa0*/  IMAD.IADD R47, R0, 0x1, R47 ;  /* 0x00000001002f7824 */ /* 0x008fce00078e022f */
[----:B------:R-:W3:Y:S08]  /*4fb0*/  LDC.64 R108, c[0x0][0x8a8] ;  /* 0x00022a00ff6c7b82 */ /* 0x000ef00000000a00 */
[----:B--2-4-:R-:W1:Y:S02]  /*4fc0*/  LDC R116, c[0x0][0x374] ;  /* 0x0000dd00ff747b82 */ /* 0x014e640000000800 */
.L_x_158:
[C---:B------:R-:W-:Y:S02]  /*4fd0*/  LEA R0, R130.reuse, UR48, 0x3 ;  /* 0x0000003082007c11 */ /* 0x040fe4000f8e18ff */
[----:B------:R-:W-:Y:S02]  /*4fe0*/  SHF.L.U32 R3, R123, 0x1f, RZ ;  /* 0x0000001f7b037819 */ /* 0x000fe400000006ff */
[----:B------:R-:W-:Y:S02]  /*4ff0*/  LEA R16, R130, UR48, 0x4 ;  /* 0x0000003082107c11 */ /* 0x000fe4000f8e20ff */
[----:B------:R-:W2:Y:S02]  /*5000*/  SYNCS.PHASECHK.TRANS64.TRYWAIT P0, [R0+URZ+0x70], R3 ;  /* 0x00007003000075a7 */ /* 0x000ea400080011ff */
[----:B--2---:R-:W-:Y:S05]  /*5010*/  @!P0 BRA `(.L_x_83) ;  /* 0x0000006c00048947 */ /* 0x004fea0003800000 */
.L_x_206:
[----:B------:R-:W4:Y:S01]  /*5020*/  LDC.64 R12, c[0x0][0xb10] ;  /* 0x0002c400ff0c7b82 */ /* 0x000f220000000a00 */
[----:B------:R-:W3:Y:S01]  /*5030*/  LDS.128 R16, [R16+0xe0] ;  /* 0x0000e00010107984 */ /* 0x000ee20000000c00 */
[----:B-1----:R-:W-:Y:S01]  /*5040*/  ISETP.NE.AND P1, PT, R41, 0x1, PT ;  /* 0x000000012900780c */ /* 0x002fe20003f25270 */
[----:B--2---:R-:W-:Y:S01]  /*5050*/  VIADD R0, R0, 0x80 ;  /* 0x0000008000007836 */ /* 0x004fe20000000000 */
[----:B------:R-:W-:Y:S04]  /*5060*/  ISETP.GE.AND P0, PT, R40, 0x1, PT ;  /* 0x000000012800780c */ /* 0x000fe80003f06270 */
[----:B------:R-:W1:Y:S01]  /*5070*/  LDC.64 R10, c[0x0][0xb18] ;  /* 0x0002c600ff0a7b82 */ /* 0x000e620000000a00 */
[----:B------:R-:W-:Y:S01]  /*5080*/  PRMT R0, RZ, 0x654, R0 ;  /* 0x00000654ff007816 */ /* 0x000fe20000000000 */
[----:B------:R-:W-:Y:S01]  /*5090*/  @!PT LDS RZ, [RZ] ;  /* 0x00000000fffff984 */ /* 0x000fe20000000800 */
[----:B------:R-:W-:Y:S01]  /*50a0*/  @!PT LDS RZ, [RZ] ;  /* 0x00000000fffff984 */ /* 0x000fe20000000800 */
[----:B------:R-:W-:Y:S01]  /*50b0*/  @!PT LDS RZ, [RZ] ;  /* 0x00000000fffff984 */ /* 0x000fe20000000800 */
[----:B------:R-:W-:Y:S01]  /*50c0*/  @!PT LDS RZ, [RZ] ;  /* 0x00000000fffff984 */ /* 0x000fe20000000800 */
[----:B------:R2:W-:Y:S06]  /*50d0*/  MEMBAR.ALL.CTA ;  /* 0x0000000000007992 */ /* 0x0005ec0000008000 */
[----:B--2---:R-:W2:Y:S01]  /*50e0*/  FENCE.VIEW.ASYNC.S ;  /* 0x00000000000073c6 */ /* 0x004ea20000000000 */
[----:B------:R-:W1:Y:S08]  /*50f0*/  @!P1 LDC R14, c[0x0][0xb20] ;  /* 0x0002c800ff0e9b82 */ /* 0x000e700000000800 */
[----:B------:R-:W1:Y:S01]  /*5100*/  @!P1 LDC R9, c[0x0][0xb0c] ;  /* 0x0002c300ff099b82 */ /* 0x000e620000000800 */
[----:B--2---:R2:W-:Y:S01]  /*5110*/  SYNCS.ARRIVE.TRANS64.RED.A1T0 RZ, [R0+URZ], RZ ;  /* 0x000000ff00ff79a7 */ /* 0x0045e200081004ff */
[----:B---3--:R-:W-:Y:S04]  /*5120*/  LOP3.LUT P4, RZ, R18, 0x1, RZ, 0xc0, !PT ;  /* 0x0000000112ff7812 */ /* 0x008fe8000788c0ff */
[----:B------:R-:W-:Y:S09]  /*5130*/  P2R R128, PR, RZ, 0x10 ;  /* 0x00000010ff807803 */ /* 0x000ff20000000000 */
[----:B------:R-:W-:Y:S02]  /*5140*/  @P4 MOV R45, R16 ;  /* 0x00000010002d4202 */ /* 0x000fe40000000f00 */
[----:B------:R-:W-:Y:S01]  /*5150*/  @P4 LOP3.LUT R43, R17, 0xffff, RZ, 0xc0, !PT ;  /* 0x0000ffff112b4812 */ /* 0x000fe200078ec0ff */
[----:B--2-4-:R-:W-:Y:S06]  /*5160*/  @!P0 BRA `(.L_x_84) ;  /* 0x0000000000a48947 */ /* 0x014fec0003800000 */
[----:B------:R-:W-:Y:S01]  /*5170*/  IMAD.HI.U32 R24, R116, R39, RZ ;  /* 0x0000002774187227 */ /* 0x000fe200078e00ff */
[----:B------:R-:W-:Y:S02]  /*5180*/  ISETP.NE.AND P0, PT, R38, 0x1, PT ;  /* 0x000000012600780c */ /* 0x000fe40003f05270 */
[----:B------:R-:W-:Y:S01]  /*5190*/  ISETP.NE.AND P2, PT, R40, 0x1, PT ;  /* 0x000000012800780c */ /* 0x000fe20003f45270 */
[-C--:B------:R-:W-:Y:S01]  /*51a0*/  IMAD.HI.U32 R22, R117, R112.reuse, RZ ;  /* 0x0000007075167227 */ /* 0x080fe200078e00ff */
[----:B------:R-:W-:Y:S02]  /*51b0*/  SHF.R.U32.HI R23, RZ, R115, R24 ;  /* 0x00000073ff177219 */ /* 0x000fe40000011618 */
[----:B------:R-:W-:Y:S01]  /*51c0*/  ISETP.NE.AND P3, PT, R42, 0x1, PT ;  /* 0x000000012a00780c */ /* 0x000fe20003f65270 */
[----:B------:R-:W-:Y:S01]  /*51d0*/  IMAD.HI.U32 R28, R43, R39, RZ ;  /* 0x000000272b1c7227 */ /* 0x000fe200078e00ff */
[----:B------:R-:W-:Y:S02]  /*51e0*/  SHF.R.U32.HI R22, RZ, R113, R22 ;  /* 0x00000071ff167219 */ /* 0x000fe40000011616 */
[----:B------:R-:W-:Y:S01]  /*51f0*/  SEL R3, R116, R23, !P0 ;  /* 0x0000001774037207 */ /* 0x000fe20004000000 */
[----:B------:R-:W-:Y:S01]  /*5200*/  IMAD.HI.U32 R26, R45, R112, RZ ;  /* 0x000000702d1a7227 */ /* 0x000fe200078e00ff */
[----:B------:R-:W-:Y:S03]  /*5210*/  SEL R7, R117, R22, !P3 ;  /* 0x0000001675077207 */ /* 0x000fe60005800000 */
[-C--:B------:R-:W-:Y:S01]  /*5220*/  IMAD.HI.U32 R22, R3, R36.reuse, RZ ;  /* 0x0000002403167227 */ /* 0x080fe200078e00ff */
[----:B------:R-:W-:Y:S03]  /*5230*/  SHF.R.U32.HI R26, RZ, R113, R26 ;  /* 0x00000071ff1a7219 */ /* 0x000fe6000001161a */
[----:B------:R-:W-:Y:S01]  /*5240*/  IMAD.HI.U32 R24, R7, R36, RZ ;  /* 0x0000002407187227 */ /* 0x000fe200078e00ff */
[----:B------:R-:W-:Y:S02]  /*5250*/  @P2 SHF.R.U32.HI R3, RZ, R37, R22 ;  /* 0x00000025ff032219 */ /* 0x000fe40000011616 */
[----:B------:R-:W-:Y:S02]  /*5260*/  SHF.R.U32.HI R22, RZ, R115, R28 ;  /* 0x00000073ff167219 */ /* 0x000fe4000001161c */
[----:B------:R-:W-:Y:S01]  /*5270*/  @P2 SHF.R.U32.HI R7, RZ, R37, R24 ;  /* 0x00000025ff072219 */ /* 0x000fe20000011618 */
[C---:B------:R-:W-:Y:S01]  /*5280*/  IMAD R2, R40.reuse, R3, RZ ;  /* 0x0000000328027224 */ /* 0x040fe200078e02ff */
[----:B------:R-:W-:Y:S02]  /*5290*/  SEL R5, R43, R22, !P0 ;  /* 0x000000162b057207 */ /* 0x000fe40004000000 */
[----:B------:R-:W-:Y:S01]  /*52a0*/  SEL R3, R45, R26, !P3 ;  /* 0x0000001a2d037207 */ /* 0x000fe20005800000 */
[----:B------:R-:W-:Y:S01]  /*52b0*/  IMAD R4, R40, R7, RZ ;  /* 0x0000000728047224 */ /* 0x000fe200078e02ff */
[C---:B------:R-:W-:Y:S01]  /*52c0*/  ISETP.GE.AND P0, PT, R5.reuse, R2, PT ;  /* 0x000000020500720c */ /* 0x040fe20003f06270 */
[----:B------:R-:W-:Y:S03]  /*52d0*/  IMAD.HI.U32 R6, R5, R36, RZ ;  /* 0x0000002405067227 */ /* 0x000fe600078e00ff */
[----:B------:R-:W-:Y:S01]  /*52e0*/  ISETP.GE.OR P0, PT, R3, R4, P0 ;  /* 0x000000040300720c */ /* 0x000fe20000706670 */
[----:B------:R-:W-:Y:S01]  /*52f0*/  IMAD.MOV R4, RZ, RZ, -R3 ;  /* 0x000000ffff047224 */ /* 0x000fe200078e0a03 */
[-C--:B------:R-:W-:Y:S03]  /*5300*/  SHF.R.U32.HI R6, RZ, R37.reuse, R6 ;  /* 0x00000025ff067219 */ /* 0x080fe60000011606 */
[----:B------:R-:W-:Y:S01]  /*5310*/  IMAD R45, R42, R4, R45 ;  /* 0x000000042a2d7224 */ /* 0x000fe200078e022d */
[----:B------:R-:W-:Y:S05]  /*5320*/  SEL R15, R5, R6, !P2 ;  /* 0x00000006050f7207 */ /* 0x000fea0005000000 */
[----:B------:R-:W-:Y:S02]  /*5330*/  IMAD.MOV R6, RZ, RZ, -R15 ;  /* 0x000000ffff067224 */ /* 0x000fe400078e0a0f */
[C---:B------:R-:W-:Y:S04]  /*5340*/  @!P0 IMAD.HI.U32 R2, R3.reuse, R36, RZ ;  /* 0x0000002403028227 */ /* 0x040fe800078e00ff */
[----:B------:R-:W-:Y:S01]  /*5350*/  IMAD R6, R40, R6, R5 ;  /* 0x0000000628067224 */ /* 0x000fe200078e0205 */
[----:B------:R-:W-:Y:S04]  /*5360*/  @!P0 SHF.R.U32.HI R2, RZ, R37, R2 ;  /* 0x00000025ff028219 */ /* 0x000fe80000011602 */
[----:B------:R-:W-:Y:S02]  /*5370*/  @!P0 SEL R0, R3, R2, !P2 ;  /* 0x0000000203008207 */ /* 0x000fe40005000000 */
[----:B------:R-:W-:Y:S02]  /*5380*/  IADD3 R2, PT, PT, -R5, RZ, RZ ;  /* 0x000000ff05027210 */ /* 0x000fe40007ffe1ff */
[----:B------:R-:W-:Y:S01]  /*5390*/  @!P0 IADD3 R8, PT, PT, R15, -R0, RZ ;  /* 0x800000000f088210 */ /* 0x000fe20007ffe0ff */
[----:B------:R-:W-:Y:S02]  /*53a0*/  @!P0 IMAD R0, R7, R6, R0 ;  /* 0x0000000607008224 */ /* 0x000fe400078e0200 */
[----:B------:R-:W-:Y:S02]  /*53b0*/  IMAD R43, R38, R2, R43 ;  /* 0x00000002262b7224 */ /* 0x000fe400078e022b */
[----:B------:R-:W-:Y:S02]  /*53c0*/  @!P0 IMAD R5, R8, R40, R3 ;  /* 0x0000002808058224 */ /* 0x000fe400078e0203 */
[----:B------:R-:W-:Y:S04]  /*53d0*/  @!P0 IMAD.MOV.U32 R3, RZ, RZ, R0 ;  /* 0x000000ffff038224 */ /* 0x000fe800078e0000 */
[----:B------:R-:W-:Y:S02]  /*53e0*/  IMAD R45, R3, R42, R45 ;  /* 0x0000002a032d7224 */ /* 0x000fe400078e022d */
[----:B------:R-:W-:Y:S07]  /*53f0*/  IMAD R43, R5, R38, R43 ;  /* 0x00000026052b7224 */ /* 0x000fee00078e022b */
.L_x_84:
[----:B-1----:R-:W-:Y:S01]  /*5400*/  @!P1 ISETP.NE.AND P0, PT, R10, 0x1, PT ;  /* 0x000000010a00980c */ /* 0x002fe20003f05270 */
[----:B------:R-:W-:Y:S01]  /*5410*/  @!P1 IMAD.HI.U32 R3, R43, R11, RZ ;  /* 0x0000000b2b039227 */ /* 0x000fe200078e00ff */
[----:B------:R-:W-:Y:S01]  /*5420*/  R2UR UR42, R21 ;  /* 0x00000000152a72ca */ /* 0x000fe200000e0000 */
[----:B------:R-:W-:Y:S01]  /*5430*/  BSSY.RECONVERGENT B6, `(.L_x_85) ;  /* 0x0000031000067945 */ /* 0x000fe20003800200 */
[----:B------:R-:W-:Y:S01]  /*5440*/  R2UR UR41, R20 ;  /* 0x00000000142972ca */ /* 0x000fe200000e0000 */
[----:B------:R-:W-:Y:S01]  /*5450*/  @!P1 IMAD.HI.U32 R0, R45, R12, RZ ;  /* 0x0000000c2d009227 */ /* 0x000fe200078e00ff */
[----:B------:R-:W-:Y:S02]  /*5460*/  @!P1 SHF.R.U32.HI R2, RZ, R14, R3 ;  /* 0x0000000eff029219 */ /* 0x000fe40000011603 */
[----:B------:R-:W-:Y:S01]  /*5470*/  @!P1 ISETP.NE.AND P2, PT, R9, 0x1, PT ;  /* 0x000000010900980c */ /* 0x000fe20003f45270 */
[----:B------:R-:W-:Y:S01]  /*5480*/  VIADD R130, R130, 0x1 ;  /* 0x0000000182827836 */ /* 0x000fe20000000000 */
[----:B------:R-:W-:Y:S02]  /*5490*/  @!P1 SEL R2, R43, R2, !P0 ;  /* 0x000000022b029207 */ /* 0x000fe40004000000 */
[----:B------:R-:W-:Y:S02]  /*54a0*/  @!P1 SHF.R.U32.HI R0, RZ, R13, R0 ;  /* 0x0000000dff009219 */ /* 0x000fe40000011600 */
[----:B------:R-:W-:Y:S01]  /*54b0*/  LOP3.LUT P0, RZ, R121, 0x3f0, RZ, 0xc0, !PT ;  /* 0x000003f079ff7812 */ /* 0x000fe2000780c0ff */
[----:B------:R-:W-:Y:S01]  /*54c0*/  USHF.L.U32 UR42, UR42, 0x7, URZ ;  /* 0x000000072a2a7899 */ /* 0x000fe200080006ff */
[----:B------:R-:W-:Y:S01]  /*54d0*/  @!P1 SEL R3, R45, R0, !P2 ;  /* 0x000000002d039207 */ /* 0x000fe20005000000 */
[----:B------:R-:W-:Y:S01]  /*54e0*/  USHF.L.U32 UR41, UR41, 0x8, URZ ;  /* 0x0000000829297899 */ /* 0x000fe200080006ff */
[----:B------:R-:W-:Y:S03]  /*54f0*/  @P4 SHF.R.U32.HI R122, RZ, 0x10, R17 ;  /* 0x00000010ff7a4819 */ /* 0x000fe60000011611 */
[----:B------:R-:W-:Y:S02]  /*5500*/  @!P1 IMAD.IADD R0, R2, 0x1, -R3 ;  /* 0x0000000102009824 */ /* 0x000fe400078e0a03 */
[----:B------:R-:W-:Y:S02]  /*5510*/  @!P1 IMAD.IADD R2, R3, 0x1, -R2 ;  /* 0x0000000103029824 */ /* 0x000fe400078e0a02 */
[----:B------:R-:W-:Y:S02]  /*5520*/  @!P1 IMAD R45, R0, R9, R45 ;  /* 0x00000009002d9224 */ /* 0x000fe400078e022d */
[----:B------:R-:W-:Y:S01]  /*5530*/  @!P1 IMAD R43, R2, R10, R43 ;  /* 0x0000000a022b9224 */ /* 0x000fe200078e022b */
[----:B------:R-:W-:Y:S06]  /*5540*/  @!P0 BRA `(.L_x_86) ;  /* 0x00000000007c8947 */ /* 0x000fec0003800000 */
[----:B------:R-:W1:Y:S01]  /*5550*/  LDCU.64 UR8, c[0x4][0x80] ;  /* 0x01001000ff0877ac */ /* 0x000e620008000a00 */
[----:B------:R-:W-:Y:S01]  /*5560*/  MOV R2, 0x0 ;  /* 0x0000000000027802 */ /* 0x000fe20000000f00 */
[----:B------:R-:W-:Y:S02]  /*5570*/  HFMA2 R12, -RZ, RZ, 0, 5.9604644775390625e-08 ;  /* 0x00000001ff0c7431 */ /* 0x000fe400000001ff */
[----:B------:R-:W-:Y:S01]  /*5580*/  IMAD.MOV.U32 R8, RZ, RZ, 0x70 ;  /* 0x00000070ff087424 */ /* 0x000fe200078e00ff */
[----:B------:R2:W3:Y:S01]  /*5590*/  LDC.64 R14, c[0x4][R2] ;  /* 0x01000000020e7b82 */ /* 0x0004e20000000a00 */
[----:B------:R-:W4:Y:S01]  /*55a0*/  LDCU.64 UR6, c[0x4][0x88] ;  /* 0x01001100ff0677ac */ /* 0x000f220008000a00 */
[----:B------:R-:W-:Y:S01]  /*55b0*/  IMAD.MOV.U32 R13, RZ, RZ, RZ ;  /* 0x000000ffff0d7224 */ /* 0x000fe200078e00ff */
[----:B------:R-:W2:Y:S01]  /*55c0*/  LDCU.64 UR4, c[0x4][0x8] ;  /* 0x01000100ff0477ac */ /* 0x000ea20008000a00 */
[----:B-1----:R-:W-:Y:S01]  /*55d0*/  MOV R5, UR9 ;  /* 0x0000000900057c02 */ /* 0x002fe20008000f00 */
[----:B------:R-:W-:Y:S01]  /*55e0*/  IMAD.U32 R4, RZ, RZ, UR8 ;  /* 0x00000008ff047e24 */ /* 0x000fe2000f8e00ff */
[----:B----4-:R-:W-:Y:S01]  /*55f0*/  MOV R7, UR7 ;  /* 0x0000000700077c02 */ /* 0x010fe20008000f00 */
[----:B------:R-:W-:Y:S01]  /*5600*/  IMAD.U32 R6, RZ, RZ, UR6 ;  /* 0x00000006ff067e24 */ /* 0x000fe2000f8e00ff */
[----:B--2---:R-:W-:Y:S01]  /*5610*/  MOV R11, UR5 ;  /* 0x00000005000b7c02 */ /* 0x004fe20008000f00 */
[----:B------:R-:W-:Y:S02]  /*5620*/  IMAD.U32 R10, RZ, RZ, UR4 ;  /* 0x00000004ff0a7e24 */ /* 0x000fe4000f8e00ff */
[----:B------:R-:W-:Y:S07]  /*5630*/  LEPC R20, `(.L_x_87) ;  /* 0x000000001014794e */ /* 0x000fee0000000000 */
[----:B---3-5:R-:W-:Y:S05]  /*5640*/  CALL.ABS.NOINC R14 ;  /* 0x000000000e007343 */ /* 0x028fea0003c00000 */
.L_x_87:
[----:B------:R-:W1:Y:S01]  /*5650*/  LDCU.64 UR8, c[0x4][0x80] ;  /* 0x01001000ff0877ac */ /* 0x000e620008000a00 */
[----:B------:R-:W2:Y:S01]  /*5660*/  LDC.64 R2, c[0x4][R2] ;  /* 0x0100000002027b82 */ /* 0x000ea20000000a00 */
[----:B------:R-:W-:Y:S02]  /*5670*/  HFMA2 R12, -RZ, RZ, 0, 5.9604644775390625e-08 ;  /* 0x00000001ff0c7431 */ /* 0x000fe400000001ff */
[----:B------:R-:W-:Y:S02]  /*5680*/  IMAD.MOV.U32 R8, RZ, RZ, 0x70 ;  /* 0x00000070ff087424 */ /* 0x000fe400078e00ff */
[----:B------:R-:W-:Y:S01]  /*5690*/  IMAD.MOV.U32 R13, RZ, RZ, RZ ;  /* 0x000000ffff0d7224 */ /* 0x000fe200078e00ff */
[----:B------:R-:W3:Y:S01]  /*56a0*/  LDCU.64 UR6, c[0x4][0x88] ;  /* 0x01001100ff0677ac */ /* 0x000ee20008000a00 */
[----:B------:R-:W4:Y:S01]  /*56b0*/  LDCU.64 UR4, c[0x4][0x8] ;  /* 0x01000100ff0477ac */ /* 0x000f220008000a00 */
[----:B-1----:R-:W-:Y:S02]  /*56c0*/  MOV R4, UR8 ;  /* 0x0000000800047c02 */ /* 0x002fe40008000f00 */
[----:B------:R-:W-:Y:S02]  /*56d0*/  MOV R5, UR9 ;  /* 0x0000000900057c02 */ /* 0x000fe40008000f00 */
[----:B---3--:R-:W-:Y:S01]  /*56e0*/  MOV R7, UR7 ;  /* 0x0000000700077c02 */ /* 0x008fe20008000f00 */
[----:B------:R-:W-:Y:S01]  /*56f0*/  IMAD.U32 R6, RZ, RZ, UR6 ;  /* 0x00000006ff067e24 */ /* 0x000fe2000f8e00ff */
[----:B----4-:R-:W-:Y:S01]  /*5700*/  MOV R11, UR5 ;  /* 0x00000005000b7c02 */ /* 0x010fe20008000f00 */
[----:B------:R-:W-:Y:S02]  /*5710*/  IMAD.U32 R10, RZ, RZ, UR4 ;  /* 0x00000004ff0a7e24 */ /* 0x000fe4000f8e00ff */
[----:B------:R-:W-:Y:S07]  /*5720*/  LEPC R20, `(.L_x_86) ;  /* 0x000000001014794e */ /* 0x000fee0000000000 */
[----:B--2---:R-:W-:Y:S05]  /*5730*/  CALL.ABS.NOINC R2 ;  /* 0x0000000002007343 */ /* 0x004fea0003c00000 */
.L_x_86:
[----:B------:R-:W-:Y:S05]  /*5740*/  BSYNC.RECONVERGENT B6 ;  /* 0x0000000000067941 */ /* 0x000fea0003800200 */
.L_x_85:
[----:B------:R-:W-:Y:S01]  /*5750*/  ISETP.NE.U32.AND P4, PT, R110, RZ, PT ;  /* 0x000000ff6e00720c */ /* 0x000fe20003f85070 */
[----:B------:R-:W-:Y:S01]  /*5760*/  UISETP.NE.AND UP2, UPT, UR50, URZ, UPT ;  /* 0x000000ff3200728c */ /* 0x000fe2000bf45270 */
[----:B------:R-:W-:Y:S01]  /*5770*/  ISETP.NE.U32.AND P2, PT, RZ, UR38, PT ;  /* 0x00000026ff007c0c */ /* 0x000fe2000bf45070 */
[----:B------:R-:W-:Y:S01]  /*5780*/  UISETP.NE.U32.AND UP1, UPT, UR44, URZ, UPT ;  /* 0x000000ff2c00728c */ /* 0x000fe2000bf25070 */
[----:B------:R-:W-:Y:S01]  /*5790*/  ISETP.NE.AND.EX P4, PT, R111, RZ, PT, P4 ;  /* 0x000000ff6f00720c */ /* 0x000fe20003f85340 */
[----:B------:R-:W-:Y:S01]  /*57a0*/  UPLOP3.LUT UP0, UPT, UPT, UPT, UPT, 0x40, 0x4 ;  /* 0x000000000004789c */ /* 0x000fe20003f0e870 */
[----:B------:R-:W-:Y:S01]  /*57b0*/  ISETP.NE.AND.EX P2, PT, RZ, UR39, PT, P2 ;  /* 0x00000027ff007c0c */ /* 0x000fe2000bf45320 */
[----:B------:R-:W-:Y:S01]  /*57c0*/  UISETP.NE.AND.EX UP1, UPT, UR45, URZ, UPT, UP1 ;  /* 0x000000ff2d00728c */ /* 0x000fe2000bf25310 */
[----:B------:R-:W-:Y:S04]  /*57d0*/  PLOP3.LUT P1, PT, PT, PT, UP2, 0x80, 0x8 ;  /* 0x000000000008781c */ /* 0x000fe80003f2f028 */
[----:B------:R-:W-:Y:S06]  /*57e0*/  @UP2 UPLOP3.LUT UP0, UPT, UPT, UPT, UP1, 0x80, 0x8 ;  /* 0x000000000008289c */ /* 0x000fec0003f0f010 */
[----:B------:R-:W-:Y:S01]  /*57f0*/  PLOP3.LUT P0, PT, PT, PT, UP0, 0x80, 0x8 ;  /* 0x000000000008781c */ /* 0x000fe20003f0f008 */
[----:B------:R-:W-:Y:S01]  /*5800*/  @!UPT UIADD3 URZ, UPT, UPT, URZ, URZ, URZ ;  /* 0x000000fffffff290 */ /* 0x000fe2000fffe0ff */
[----:B------:R-:W-:Y:S11]  /*5810*/  BRA.U !UP1, `(.L_x_88) ;  /* 0x0000000109387547 */ /* 0x000ff6000b800000 */
[----:B------:R-:W-:Y:S01]  /*5820*/  UISETP.NE.U32.AND UP0, UPT, UR38, URZ, UPT ;  /* 0x000000ff2600728c */ /* 0x000fe2000bf05070 */
[----:B------:R-:W-:Y:S02]  /*5830*/  HFMA2 R0, -RZ, RZ, 0, 5.9604644775390625e-08 ;  /* 0x00000001ff007431 */ /* 0x000fe400000001ff */
[----:B------:R-:W-:Y:S01]  /*5840*/  IMAD.MOV.U32 R51, RZ, RZ, 0x1 ;  /* 0x00000001ff337424 */ /* 0x000fe200078e00ff */
[----:B------:R-:W-:Y:S06]  /*5850*/  UISETP.NE.AND.EX UP0, UPT, UR39, URZ, UPT, UP0 ;  /* 0x000000ff2700728c */ /* 0x000fec000bf05300 */
[----:B------:R-:W-:Y:S05]  /*5860*/  PLOP3.LUT P3, PT, PT, PT, UP0, 0x80, 0x8 ;  /* 0x000000000008781c */ /* 0x000fea0003f6f008 */
[----:B------:R-:W1:Y:S01]  /*5870*/  @UP0 LDCU.64 UR6, c[0x0][0x888] ;  /* 0x00011100ff0607ac */ /* 0x000e620008000a00 */
[----:B------:R-:W-:Y:S07]  /*5880*/  @UP0 UIMAD UR4, UR36, UR44, URZ ;  /* 0x0000002c240402a4 */ /* 0x000fee000f8e02ff */
[----:B------:R-:W-:Y:S01]  /*5890*/  @!P3 PRMT R51, R0, 0x7610, R51 ;  /* 0x000076100033b816 */ /* 0x000fe20000000033 */
[----:B-1----:R-:W-:Y:S03]  /*58a0*/  @UP0 UIMAD.WIDE UR6, UR4, 0x4, UR6 ;  /* 0x00000004040608a5 */ /* 0x002fe6000f8e0206 */
[----:B------:R-:W1:Y:S03]  /*58b0*/  @!UP0 LDCU UR4, c[0x0][0x880] ;  /* 0x00011000ff0487ac */ /* 0x000e660008000800 */
[----:B------:R-:W-:Y:S01]  /*58c0*/  IMAD.U32 R2, RZ, RZ, UR6 ;  /* 0x00000006ff027e24 */ /* 0x000fe2000f8e00ff */
[----:B------:R-:W-:Y:S05]  /*58d0*/  MOV R3, UR7 ;  /* 0x0000000700037c02 */ /* 0x000fea0008000f00 */
[----:B-----5:R2:W5:Y:S02]  /*58e0*/  @P3 LDG.E R50, desc[UR46][R2.64] ;  /* 0x0000002e02323981 */ /* 0x020564000c1e1900 */
[----:B-12---:R-:W-:Y:S02]  /*58f0*/  @!P3 IMAD.U32 R50, RZ, RZ, UR4 ;  /* 0x00000004ff32be24 */ /* 0x006fe4000f8e00ff */
.L_x_88:
[----:B------:R-:W-:Y:S05]  /*5900*/  @!P4 BRA `(.L_x_89) ;  /* 0x000000000020c947 */ /* 0x000fea0003800000 */
[----:B------:R-:W-:Y:S04]  /*5910*/  ISETP.NE.U32.AND P3, PT, R108, RZ, PT ;  /* 0x000000ff6c00720c */ /* 0x000fe80003f65070 */
[----:B------:R-:W-:Y:S11]  /*5920*/  ISETP.NE.AND.EX P3, PT, R109, RZ, PT, P3 ;  /* 0x000000ff6d00720c */ /* 0x000ff60003f65330 */
[----:B------:R-:W-:Y:S02]  /*5930*/  @!UPT UIADD3 URZ, UPT, UPT, URZ, URZ, URZ ;  /* 0x000000fffffff290 */ /* 0x000fe4000fffe0ff */
[----:B------:R-:W1:Y:S01]  /*5940*/  @P3 LDC.64 R2, c[0x0][0x8a8] ;  /* 0x00022a00ff023b82 */ /* 0x000e620000000a00 */
[----:B------:R-:W-:Y:S04]  /*5950*/  @P3 IMAD R0, R110, UR36, RZ ;  /* 0x000000246e003c24 */ /* 0x000fe8000f8e02ff */
[----:B-1----:R-:W-:Y:S05]  /*5960*/  @P3 IMAD.WIDE R2, R0, 0x4, R2 ;  /* 0x0000000400023825 */ /* 0x002fea00078e0202 */
[----:B-----5:R1:W5:Y:S02]  /*5970*/  @P3 LDG.E R46, desc[UR46][R2.64] ;  /* 0x0000002e022e3981 */ /* 0x020364000c1e1900 */
[----:B-1----:R-:W2:Y:S02]  /*5980*/  @!P3 LDC R46, c[0x0][0x8a0] ;  /* 0x00022800ff2ebb82 */ /* 0x002ea40000000800 */
.L_x_89:
[----:B-----5:R-:W-:Y:S01]  /*5990*/  FSETP.NEU.AND P3, PT, R50, RZ, PT ;  /* 0x000000ff3200720b */ /* 0x020fe20003f6d000 */
[----:B------:R-:W-:Y:S01]  /*59a0*/  IMAD.SHL.U32 R139, R118, 0x4, RZ ;  /* 0x00000004768b7824 */ /* 0x000fe200078e00ff */
[----:B------:R-:W-:Y:S01]  /*59b0*/  SEL R5, RZ, 0xffffffff, P2 ;  /* 0xffffffffff057807 */ /* 0x000fe20001000000 */
[----:B------:R-:W-:Y:S01]  /*59c0*/  IMAD.SHL.U32 R141, R125, 0x10, RZ ;  /* 0x000000107d8d7824 */ /* 0x000fe200078e00ff */
[----:B------:R-:W-:Y:S01]  /*59d0*/  @P1 LOP3.LUT P2, RZ, R51, 0xff, RZ, 0xc0, !PT ;  /* 0x000000ff33ff1812 */ /* 0x000fe2000784c0ff */
[----:B------:R-:W-:Y:S01]  /*59e0*/  VIADD R138, R139, UR48 ;  /* 0x000000308b8a7c36 */ /* 0x000fe20008000000 */
[----:B------:R-:W-:Y:S01]  /*59f0*/  @P1 SEL R0, RZ, 0xffffffff, P3 ;  /* 0xffffffffff001807 */ /* 0x000fe20001800000 */
[----:B------:R-:W-:Y:S01]  /*5a00*/  IMAD.MOV.U32 R145, RZ, RZ, -0x10 ;  /* 0xfffffff0ff917424 */ /* 0x000fe200078e00ff */
[----:B------:R-:W-:Y:S01]  /*5a10*/  LEA R140, R44, UR48, 0x3 ;  /* 0x000000302c8c7c11 */ /* 0x000fe2000f8e18ff */
[----:B------:R-:W-:Y:S01]  /*5a20*/  IMAD.SHL.U32 R143, R126, 0x10, RZ ;  /* 0x000000107e8f7824 */ /* 0x000fe200078e00ff */
[----:B------:R-:W-:Y:S01]  /*5a30*/  @P0 SEL R0, R5, R0, !P2 ;  /* 0x0000000005000207 */ /* 0x000fe20005000000 */
[----:B------:R-:W-:Y:S01]  /*5a40*/  IMAD.IADD R134, R138, 0x1, R141 ;  /* 0x000000018a867824 */ /* 0x000fe200078e028d */
[----:B------:R-:W-:Y:S01]  /*5a50*/  SHF.L.U32 R3, R124, 0x1f, RZ ;  /* 0x0000001f7c037819 */ /* 0x000fe200000006ff */
[----:B------:R-:W-:Y:S01]  /*5a60*/  IMAD.IADD R137, R138, 0x1, R143 ;  /* 0x000000018a897824 */ /* 0x000fe200078e028f */
[----:B------:R-:W-:Y:S01]  /*5a70*/  @P1 LOP3.LUT R0, R0, 0x1, RZ, 0xc0, !PT ;  /* 0x0000000100001812 */ /* 0x000fe200078ec0ff */
[--C-:B------:R-:W-:Y:S01]  /*5a80*/  IMAD.IADD R132, R143, 0x1, R134.reuse ;  /* 0x000000018f847824 */ /* 0x100fe200078e0286 */
[----:B------:R-:W-:Y:S01]  /*5a90*/  PLOP3.LUT P2, PT, PT, PT, UP1, 0x80, 0x8 ;  /* 0x000000000008781c */ /* 0x000fe20003f4f018 */
[----:B------:R-:W-:Y:S01]  /*5aa0*/  BSSY B1, `(.L_x_90) ;  /* 0x0000049000017945 */ /* 0x000fe20003800000 */
[----:B------:R-:W-:Y:S01]  /*5ab0*/  ISETP.NE.U32.OR P4, PT, R0, 0x1, !P1 ;  /* 0x000000010000780c */ /* 0x000fe20004f85470 */
[----:B------:R-:W-:Y:S01]  /*5ac0*/  IMAD.MOV.U32 R144, RZ, RZ, 0x1 ;  /* 0x00000001ff907424 */ /* 0x000fe200078e00ff */
[----:B------:R-:W-:Y:S01]  /*5ad0*/  SEL R0, RZ, 0xffffffff, P3 ;  /* 0xffffffffff007807 */ /* 0x000fe20001800000 */
[----:B------:R-:W-:Y:S01]  /*5ae0*/  IMAD R48, R44, 0x100, R47 ;  /* 0x000001002c307824 */ /* 0x000fe200078e022f */
[----:B------:R-:W-:Y:S01]  /*5af0*/  LOP3.LUT P3, R129, R51, 0xff, RZ, 0xc0, !PT ;  /* 0x000000ff33817812 */ /* 0x000fe2000786c0ff */
[----:B------:R-:W-:Y:S01]  /*5b00*/  IMAD.MOV.U32 R142, RZ, RZ, RZ ;  /* 0x000000ffff8e7224 */ /* 0x000fe200078e00ff */
[----:B------:R-:W-:Y:S02]  /*5b10*/  P2R R136, PR, RZ, 0x10 ;  /* 0x00000010ff887803 */ /* 0x000fe40000000000 */
[----:B------:R-:W-:Y:S02]  /*5b20*/  CS2R R106, SRZ ;  /* 0x00000000006a7805 */ /* 0x000fe4000001ff00 */
[----:B------:R-:W-:Y:S02]  /*5b30*/  CS2R R104, SRZ ;  /* 0x0000000000687805 */ /* 0x000fe4000001ff00 */
[----:B------:R-:W-:Y:S02]  /*5b40*/  CS2R R102, SRZ ;  /* 0x0000000000667805 */ /* 0x000fe4000001ff00 */
[----:B------:R-:W-:Y:S02]  /*5b50*/  CS2R R100, SRZ ;  /* 0x0000000000647805 */ /* 0x000fe4000001ff00 */
[----:B------:R-:W-:Y:S02]  /*5b60*/  @P2 SEL R0, R5, R0, !P3 ;  /* 0x0000000005002207 */ /* 0x000fe40005800000 */
[----:B------:R-:W-:Y:S02]  /*5b70*/  CS2R R98, SRZ ;  /* 0x0000000000627805 */ /* 0x000fe4000001ff00 */
[----:B------:R-:W-:Y:S02]  /*5b80*/  @P4 SHF.L.U32 R2, RZ, 0x1f, RZ ;  /* 0x0000001fff024819 */ /* 0x000fe400000006ff */
[----:B------:R-:W-:Y:S02]  /*5b90*/  CS2R R96, SRZ ;  /* 0x0000000000607805 */ /* 0x000fe4000001ff00 */
[----:B------:R-:W-:Y:S02]  /*5ba0*/  LOP3.LUT R0, R0, 0x1, RZ, 0xc0, !PT ;  /* 0x0000000100007812 */ /* 0x000fe400078ec0ff */
[----:B------:R-:W-:Y:S01]  /*5bb0*/  CS2R R94, SRZ ;  /* 0x00000000005e7805 */ /* 0x000fe2000001ff00 */
[----:B------:R-:W1:Y:S01]  /*5bc0*/  @P4 SYNCS.PHASECHK.TRANS64.TRYWAIT P1, [UR48+0x20], R2 ;  /* 0x00002002ff0045a7 */ /* 0x000e620008021130 */
[----:B------:R-:W-:Y:S02]  /*5bd0*/  CS2R R92, SRZ ;  /* 0x00000000005c7805 */ /* 0x000fe4000001ff00 */
[----:B------:R-:W-:Y:S02]  /*5be0*/  ISETP.NE.U32.AND P2, PT, R0, 0x1, PT ;  /* 0x000000010000780c */ /* 0x000fe40003f45070 */
[----:B------:R-:W-:Y:S02]  /*5bf0*/  CS2R R90, SRZ ;  /* 0x00000000005a7805 */ /* 0x000fe4000001ff00 */
[----:B------:R-:W-:Y:S02]  /*5c00*/  CS2R R88, SRZ ;  /* 0x0000000000587805 */ /* 0x000fe4000001ff00 */
[----:B------:R-:W-:Y:S02]  /*5c10*/  CS2R R86, SRZ ;  /* 0x0000000000567805 */ /* 0x000fe4000001ff00 */
[----:B------:R-:W-:Y:S02]  /*5c20*/  P2R R146, PR, RZ, 0x4 ;  /* 0x00000004ff927803 */ /* 0x000fe40000000000 */
[----:B------:R-:W-:Y:S02]  /*5c30*/  CS2R R84, SRZ ;  /* 0x0000000000547805 */ /* 0x000fe4000001ff00 */
[----:B------:R-:W-:Y:S02]  /*5c40*/  ISETP.NE.U32.AND P2, PT, R119, 0x1, PT ;  /* 0x000000017700780c */ /* 0x000fe40003f45070 */
[----:B------:R-:W-:Y:S02]  /*5c50*/  CS2R R82, SRZ ;  /* 0x0000000000527805 */ /* 0x000fe4000001ff00 */
[----:B------:R-:W-:Y:S02]  /*5c60*/  CS2R R80, SRZ ;  /* 0x0000000000507805 */ /* 0x000fe4000001ff00 */
[----:B------:R-:W-:Y:S02]  /*5c70*/  CS2R R78, SRZ ;  /* 0x00000000004e7805 */ /* 0x000fe4000001ff00 */
[----:B------:R-:W-:Y:S02]  /*5c80*/  SEL R145, R145, 0x10, !P2 ;  /* 0x0000001091917807 */ /* 0x000fe40005000000 */
[----:B------:R-:W-:Y:S01]  /*5c90*/  CS2R R76, SRZ ;  /* 0x00000000004c7805 */ /* 0x000fe2000001ff00 */
[----:B------:R3:W4:Y:S02]  /*5ca0*/  SYNCS.PHASECHK.TRANS64.TRYWAIT P0, [R140+URZ+0x90], R3 ;  /* 0x000090038c0075a7 */ /* 0x00072400080011ff */
[----:B------:R-:W-:Y:S02]  /*5cb0*/  IMAD.IADD R138, R138, 0x1, R145 ;  /* 0x000000018a8a7824 */ /* 0x000fe400078e0291 */
[C---:B------:R-:W-:Y:S02]  /*5cc0*/  IMAD.IADD R135, R145.reuse, 0x1, R137 ;  /* 0x0000000191877824 */ /* 0x040fe400078e0289 */
[C---:B------:R-:W-:Y:S02]  /*5cd0*/  IMAD.IADD R133, R145.reuse, 0x1, R134 ;  /* 0x0000000191857824 */ /* 0x040fe400078e0286 */
[----:B------:R-:W-:Y:S01]  /*5ce0*/  IMAD.IADD R131, R145, 0x1, R132 ;  /* 0x0000000191837824 */ /* 0x000fe200078e0284 */
[----:B-1----:R-:W-:Y:S01]  /*5cf0*/  @P4 SEL R144, RZ, 0x1, !P1 ;  /* 0x00000001ff904807 */ /* 0x002fe20004800000 */
[----:B---3--:R-:W-:Y:S06]  /*5d00*/  @!P4 BRA `(.L_x_91) ;  /* 0x000000000088c947 */ /* 0x008fec0003800000 */
[----:B------:R-:W-:Y:S01]  /*5d10*/  IMAD.MOV.U32 R106, RZ, RZ, RZ ;  /* 0x000000ffff6a7224 */ /* 0x000fe200078e00ff */
[----:B------:R-:W-:Y:S01]  /*5d20*/  ISETP.NE.AND P1, PT, R144, RZ, PT ;  /* 0x000000ff9000720c */ /* 0x000fe20003f25270 */
[----:B------:R-:W-:Y:S01]  /*5d30*/  BSSY B0, `(.L_x_92) ;  /* 0x0000014000007945 */ /* 0x000fe20003800000 */
[----:B------:R-:W-:Y:S02]  /*5d40*/  CS2R R78, SRZ ;  /* 0x00000000004e7805 */ /* 0x000fe4000001ff00 */
        /* <DEDUP_REMOVED lines=13> */
[----:B------:R-:W-:Y:S01]  /*5e20*/  CS2R R104, SRZ ;  /* 0x0000000000687805 */ /* 0x000fe2000001ff00 */
[----:B------:R-:W-:Y:S06]  /*5e30*/  @P1 BRA `(.L_x_93) ;  /* 0x00000000000c1947 */ /* 0x000fec0003800000 */
[----:B------:R-:W-:Y:S04]  /*5e40*/  SHF.L.U32 R5, RZ, 0x1f, RZ ;  /* 0x0000001fff057819 */ /* 0x000fe800000006ff */
[----:B------:R-:W1:Y:S02]  /*5e50*/  SYNCS.PHASECHK.TRANS64.TRYWAIT P1, [UR48+0x20], R5 ;  /* 0x00002005ff0075a7 */ /* 0x000e640008021130 */
[----:B-1----:R-:W-:Y:S05]  /*5e60*/  @!P1 BRA `(.L_x_94) ;  /* 0x0000005c00849947 */ /* 0x002fea0003800000 */
.L_x_93:
[----:B------:R-:W-:Y:S05]  /*5e70*/  BSYNC B0 ;  /* 0x0000000000007941 */ /* 0x000fea0003800000 */
.L_x_92:
[----:B------:R-:W-:Y:S01]  /*5e80*/  ISETP.NE.AND P1, PT, R146, RZ, PT ;  /* 0x000000ff9200720c */ /* 0x000fe20003f25270 */
[----:B------:R-:W-:Y:S11]  /*5e90*/  HFMA2 R142, -RZ, RZ, 0, 5.9604644775390625e-08 ;  /* 0x00000001ff8e7431 */ /* 0x000ff600000001ff */
[----:B------:R-:W-:Y:S01]  /*5ea0*/  @!UPT UIADD3 URZ, UPT, UPT, URZ, URZ, URZ ;  /* 0x000000fffffff290 */ /* 0x000fe2000fffe0ff */
[----:B------:R3:W1:Y:S04]  /*5eb0*/  @P1 LDS.128 R76, [R139+UR48+0x400] ;  /* 0x000400308b4c1984 */ /* 0x0006680008000c00 */
[----:B------:R3:W1:Y:S04]  /*5ec0*/  @P1 LDS.128 R80, [R138+0x400] ;  /* 0x000400008a501984 */ /* 0x0006680000000c00 */
[----:B------:R3:W1:Y:S04]  /*5ed0*/  @P1 LDS.128 R84, [R137+0x400] ;  /* 0x0004000089541984 */ /* 0x0006680000000c00 */
[----:B------:R3:W1:Y:S04]  /*5ee0*/  @P1 LDS.128 R88, [R135+0x400] ;  /* 0x0004000087581984 */ /* 0x0006680000000c00 */
[----:B------:R3:W1:Y:S04]  /*5ef0*/  @P1 LDS.128 R92, [R134+0x400] ;  /* 0x00040000865c1984 */ /* 0x0006680000000c00 */
[----:B------:R3:W1:Y:S04]  /*5f00*/  @P1 LDS.128 R96, [R133+0x400] ;  /* 0x0004000085601984 */ /* 0x0006680000000c00 */
[----:B------:R3:W1:Y:S04]  /*5f10*/  @P1 LDS.128 R100, [R132+0x400] ;  /* 0x0004000084641984 */ /* 0x0006680000000c00 */
[----:B------:R3:W1:Y:S02]  /*5f20*/  @P1 LDS.128 R104, [R131+0x400] ;  /* 0x0004000083681984 */ /* 0x0006640000000c00 */
.L_x_91:
[----:B------:R-:W-:Y:S05]  /*5f30*/  BSYNC B1 ;  /* 0x0000000000017941 */ /* 0x000fea0003800000 */
.L_x_90:
[----:B-1----:R-:W-:Y:S04]  /*5f40*/  SHF.R.U32.HI R5, RZ, 0x15, R48 ;  /* 0x00000015ff057819 */ /* 0x002fe80000011630 */
[----:B------:R-:W-:Y:S01]  /*5f50*/  LOP3.LUT P1, RZ, R5, 0x3, R120, 0x48, !PT ;  /* 0x0000000305ff7812 */ /* 0x000fe20007824878 */
[----:B------:R-:W-:Y:S01]  /*5f60*/  @!UPT UIADD3 URZ, UPT, UPT, URZ, URZ, URZ ;  /* 0x000000fffffff290 */ /* 0x000fe2000fffe0ff */
[----:B----4-:R-:W-:Y:S11]  /*5f70*/  @P0 BRA `(.L_x_95) ;  /* 0x0000000000080947 */ /* 0x010ff60003800000 */
[----:B------:R-:W1:Y:S02]  /*5f80*/  SYNCS.PHASECHK.TRANS64.TRYWAIT P0, [R140+URZ+0x90], R3 ;  /* 0x000090038c0075a7 */ /* 0x000e6400080011ff */
[----:B-1----:R-:W-:Y:S05]  /*5f90*/  @!P0 BRA `(.L_x_96) ;  /* 0x0000005c00508947 */ /* 0x002fea0003800000 */
.L_x_95:
[----:B------:R-:W-:Y:S05]  /*5fa0*/  @!P1 BRA `(.L_x_97) ;  /* 0x0000000000409947 */ /* 0x000fea0003800000 */
[----:B------:R-:W4:Y:S01]  /*5fb0*/  LDCU.64 UR8, c[0x4][0x70] ;  /* 0x01000e00ff0877ac */ /* 0x000f220008000a00 */
[----:B-1----:R-:W-:Y:S01]  /*5fc0*/  MOV R3, 0x0 ;  /* 0x0000000000037802 */ /* 0x002fe20000000f00 */
[----:B------:R-:W-:Y:S02]  /*5fd0*/  HFMA2 R12, -RZ, RZ, 0, 5.9604644775390625e-08 ;  /* 0x00000001ff0c7431 */ /* 0x000fe400000001ff */
[----:B------:R-:W-:Y:S02]  /*5fe0*/  IMAD.MOV.U32 R8, RZ, RZ, 0x192 ;  /* 0x00000192ff087424 */ /* 0x000fe400078e00ff */
[----:B------:R-:W-:Y:S01]  /*5ff0*/  IMAD.MOV.U32 R13, RZ, RZ, RZ ;  /* 0x000000ffff0d7224 */ /* 0x000fe200078e00ff */
[----:B------:R-:W1:Y:S01]  /*6000*/  LDCU.64 UR6, c[0x4][0x78] ;  /* 0x01000f00ff0677ac */ /* 0x000e620008000a00 */
[----:B------:R-:W2:Y:S01]  /*6010*/  LDC.64 R2, c[0x4][R3] ;  /* 0x0100000003027b82 */ /* 0x000ea20000000a00 */
[----:B------:R-:W5:Y:S01]  /*6020*/  LDCU.64 UR4, c[0x4][0x10] ;  /* 0x01000200ff0477ac */ /* 0x000f620008000a00 */
[----:B----4-:R-:W-:Y:S01]  /*6030*/  MOV R5, UR9 ;  /* 0x0000000900057c02 */ /* 0x010fe20008000f00 */
[----:B------:R-:W-:Y:S01]  /*6040*/  IMAD.U32 R4, RZ, RZ, UR8 ;  /* 0x00000008ff047e24 */ /* 0x000fe2000f8e00ff */
[----:B-1----:R-:W-:Y:S01]  /*6050*/  MOV R7, UR7 ;  /* 0x0000000700077c02 */ /* 0x002fe20008000f00 */
[----:B------:R-:W-:Y:S01]  /*6060*/  IMAD.U32 R6, RZ, RZ, UR6 ;  /* 0x00000006ff067e24 */ /* 0x000fe2000f8e00ff */
[----:B-----5:R-:W-:Y:S01]  /*6070*/  MOV R11, UR5 ;  /* 0x00000005000b7c02 */ /* 0x020fe20008000f00 */
[----:B------:R-:W-:Y:S02]  /*6080*/  IMAD.U32 R10, RZ, RZ, UR4 ;  /* 0x00000004ff0a7e24 */ /* 0x000fe4000f8e00ff */
[----:B------:R-:W-:Y:S07]  /*6090*/  LEPC R20, `(.L_x_97) ;  /* 0x000000001014794e */ /* 0x000fee0000000000 */
[----:B--23--:R-:W-:Y:S05]  /*60a0*/  CALL.ABS.NOINC R2 ;  /* 0x0000000002007343 */ /* 0x00cfea0003c00000 */
.L_x_97:
[----:B------:R-:W-:Y:S05]  /*60b0*/  WARPSYNC.ALL ;  /* 0x0000000000007948 */ /* 0x000fea0003800000 */
[----:B------:R-:W-:Y:S01]  /*60c0*/  R2UR UR4, R48 ;  /* 0x00000000300472ca */ /* 0x000fe200000e0000 */
[----:B------:R-:W-:Y:S01]  /*60d0*/  BSSY.RECONVERGENT B0, `(.L_x_98) ;  /* 0x000005d000007945 */ /* 0x000fe20003800200 */
[----:B------:R-:W-:Y:S11]  /*60e0*/  ISETP.NE.AND P0, PT, R127, RZ, PT ;  /* 0x000000ff7f00720c */ /* 0x000ff60003f05270 */
[----:B------:R-:W1:Y:S02]  /*60f0*/  LDTM.x32 R4, tmem[UR4] ;  /* 0x00000004000479ee */ /* 0x000e6400082c0000 */
[C---:B-12---:R-:W-:Y:S01]  /*6100*/  FMUL R3, R46.reuse, R4 ;  /* 0x000000042e037220 */ /* 0x046fe20000400000 */
[C---:B------:R-:W-:Y:S01]  /*6110*/  FMUL R0, R46.reuse, R5 ;  /* 0x000000052e007220 */ /* 0x040fe20000400000 */
[C---:B------:R-:W-:Y:S01]  /*6120*/  FMUL R5, R46.reuse, R6 ;  /* 0x000000062e057220 */ /* 0x040fe20000400000 */
[----:B------:R-:W-:Y:S01]  /*6130*/  FMUL R2, R46, R7 ;  /* 0x000000072e027220 */ /* 0x000fe20000400000 */
[C---:B------:R-:W-:Y:S01]  /*6140*/  FFMA R52, R50.reuse, R76, R3 ;  /* 0x0000004c32347223 */ /* 0x040fe20000000003 */
[C---:B------:R-:W-:Y:S01]  /*6150*/  FFMA R53, R50.reuse, R77, R0 ;  /* 0x0000004d32357223 */ /* 0x040fe20000000000 */
[C---:B------:R-:W-:Y:S01]  /*6160*/  FFMA R54, R50.reuse, R78, R5 ;  /* 0x0000004e32367223 */ /* 0x040fe20000000005 */
[----:B------:R-:W-:Y:S01]  /*6170*/  FFMA R55, R50, R79, R2 ;  /* 0x0000004f32377223 */ /* 0x000fe20000000002 */
[C---:B------:R-:W-:Y:S01]  /*6180*/  FMUL R7, R46.reuse, R8 ;  /* 0x000000082e077220 */ /* 0x040fe20000400000 */
[C---:B------:R-:W-:Y:S01]  /*6190*/  FMUL R4, R46.reuse, R9 ;  /* 0x000000092e047220 */ /* 0x040fe20000400000 */
[C---:B------:R-:W-:Y:S01]  /*61a0*/  FMUL R9, R46.reuse, R10 ;  /* 0x0000000a2e097220 */ /* 0x040fe20000400000 */
[----:B------:R-:W-:Y:S01]  /*61b0*/  FMUL R6, R46, R11 ;  /* 0x0000000b2e067220 */ /* 0x000fe20000400000 */
[----:B------:R1:W-:Y:S01]  /*61c0*/  STS.128 [R139+UR48+0x400], R52 ;  /* 0x000400348b007988 */ /* 0x0003e20008000c30 */
        /* <DEDUP_REMOVED lines=8> */
[----:B------:R2:W-:Y:S01]  /*6250*/  STS.128 [R138+0x400], R56 ;  /* 0x000400388a007388 */ /* 0x0005e20000000c00 */
        /* <DEDUP_REMOVED lines=18> */
[----:B------:R-:W-:Y:S01]  /*6380*/  FFMA R68, R50, R92, R19 ;  /* 0x0000005c32447223 */ /* 0x000fe20000000013 */
[----:B------:R-:W-:Y:S01]  /*6390*/  FMUL R23, R46, R24 ;  /* 0x000000182e177220 */ /* 0x000fe20000400000 */
[----:B------:R-:W-:Y:S01]  /*63a0*/  FFMA R69, R50, R93, R16 ;  /* 0x0000005d32457223 */ /* 0x000fe20000000010 */
[----:B------:R-:W-:Y:S01]  /*63b0*/  FMUL R20, R46, R25 ;  /* 0x000000192e147220 */ /* 0x000fe20000400000 */
[----:B------:R-:W-:Y:S01]  /*63c0*/  FFMA R70, R50, R94, R21 ;  /* 0x0000005e32467223 */ /* 0x000fe20000000015 */
[----:B------:R-:W-:Y:S01]  /*63d0*/  FMUL R25, R46, R26 ;  /* 0x0000001a2e197220 */ /* 0x000fe20000400000 */
[----:B------:R-:W-:Y:S01]  /*63e0*/  FFMA R71, R50, R95, R18 ;  /* 0x0000005f32477223 */ /* 0x000fe20000000012 */
[----:B------:R-:W-:Y:S01]  /*63f0*/  FMUL R22, R46, R27 ;  /* 0x0000001b2e167220 */ /* 0x000fe20000400000 */
[----:B-1----:R-:W-:Y:S01]  /*6400*/  FFMA R52, R50, R96, R23 ;  /* 0x0000006032347223 */ /* 0x002fe20000000017 */
[----:B------:R-:W-:Y:S01]  /*6410*/  FMUL R27, R46, R28 ;  /* 0x0000001c2e1b7220 */ /* 0x000fe20000400000 */
[----:B------:R-:W-:Y:S01]  /*6420*/  FFMA R53, R50, R97, R20 ;  /* 0x0000006132357223 */ /* 0x000fe20000000014 */
[----:B------:R3:W-:Y:S01]  /*6430*/  STS.128 [R134+0x400], R68 ;  /* 0x0004004486007388 */ /* 0x0007e20000000c00 */
[----:B------:R-:W-:Y:S01]  /*6440*/  FMUL R24, R46, R29 ;  /* 0x0000001d2e187220 */ /* 0x000fe20000400000 */
[----:B------:R-:W-:Y:S01]  /*6450*/  FFMA R54, R50, R98, R25 ;  /* 0x0000006232367223 */ /* 0x000fe20000000019 */
[----:B------:R-:W-:Y:S01]  /*6460*/  FMUL R29, R46, R30 ;  /* 0x0000001e2e1d7220 */ /* 0x000fe20000400000 */
[----:B------:R-:W-:Y:S01]  /*6470*/  FFMA R55, R50, R99, R22 ;  /* 0x0000006332377223 */ /* 0x000fe20000000016 */
[----:B------:R-:W-:Y:S01]  /*6480*/  FMUL R26, R46, R31 ;  /* 0x0000001f2e1a7220 */ /* 0x000fe20000400000 */
[----:B--2---:R-:W-:Y:S01]  /*6490*/  FFMA R56, R50, R100, R27 ;  /* 0x0000006432387223 */ /* 0x004fe2000000001b */
        /* <DEDUP_REMOVED lines=8> */
[C---:B----4-:R-:W-:Y:S01]  /*6520*/  FFMA R60, R50.reuse, R104, R31 ;  /* 0x00000068323c7223 */ /* 0x050fe2000000001f */
[C---:B------:R-:W-:Y:S01]  /*6530*/  FFMA R61, R50.reuse, R105, R28 ;  /* 0x00000069323d7223 */ /* 0x040fe2000000001c */
[C---:B------:R-:W-:Y:S01]  /*6540*/  FFMA R62, R50.reuse, R106, R3 ;  /* 0x0000006a323e7223 */ /* 0x040fe20000000003 */
[----:B------:R3:W-:Y:S01]  /*6550*/  STS.128 [R132+0x400], R56 ;  /* 0x0004003884007388 */ /* 0x0007e20000000c00 */
[----:B------:R-:W-:Y:S05]  /*6560*/  FFMA R63, R50, R107, R0 ;  /* 0x0000006b323f7223 */ /* 0x000fea0000000000 */
[----:B------:R3:W-:Y:S01]  /*6570*/  STS.128 [R131+0x400], R60 ;  /* 0x0004003c83007388 */ /* 0x0007e20000000c00 */
[----:B------:R-:W-:Y:S01]  /*6580*/  @!PT LDS RZ, [RZ] ;  /* 0x00000000fffff984 */ /* 0x000fe20000000800 */
[----:B------:R-:W-:Y:S01]  /*6590*/  @!PT LDS RZ, [RZ] ;  /* 0x00000000fffff984 */ /* 0x000fe20000000800 */
[----:B------:R-:W-:Y:S01]  /*65a0*/  @!PT LDS RZ, [RZ] ;  /* 0x00000000fffff984 */ /* 0x000fe20000000800 */
[----:B------:R-:W-:Y:S01]  /*65b0*/  @!PT LDS RZ, [RZ] ;  /* 0x00000000fffff984 */ /* 0x000fe20000000800 */
[----:B------:R1:W-:Y:S06]  /*65c0*/  MEMBAR.ALL.CTA ;  /* 0x0000000000007992 */ /* 0x0003ec0000008000 */
[----:B-1----:R-:W1:Y:S02]  /*65d0*/  FENCE.VIEW.ASYNC.S ;  /* 0x00000000000073c6 */ /* 0x002e640000000000 */
[----:B-1----:R-:W-:Y:S06]  /*65e0*/  BAR.SYNC.DEFER_BLOCKING 0x1, 0x80 ;  /* 0x0042000000007b1d */ /* 0x002fec0000010000 */
[----:B------:R-:W-:Y:S05]  /*65f0*/  @P0 BRA `(.L_x_99) ;  /* 0x0000000000280947 */ /* 0x000fea0003800000 */
[----:B------:R-:W-:Y:S02]  /*6600*/  UIADD3 UR4, UPT, UPT, UR48, 0x400, URZ ;  /* 0x0000040030047890 */ /* 0x000fe4000fffe0ff */
[----:B------:R-:W-:Y:S01]  /*6610*/  UIADD3 UR6, UP0, UPT, UR52, 0x680, URZ ;  /* 0x0000068034067890 */ /* 0x000fe2000ff1e0ff */
[----:B------:R-:W-:Y:S03]  /*6620*/  UMOV UR43, UR36 ;  /* 0x00000024002b7c82 */ /* 0x000fe60008000000 */
[----:B------:R-:W-:Y:S01]  /*6630*/  MOV R121, UR4 ;  /* 0x0000000400797c02 */ /* 0x000fe20008000f00 */
[----:B------:R-:W-:Y:S03]  /*6640*/  UIADD3.X UR7, UPT, UPT, URZ, UR53, URZ, UP0, !UPT ;  /* 0x00000035ff077290 */ /* 0x000fe600087fe4ff */
[----:B------:R-:W-:Y:S11]  /*6650*/  R2UR UR40, R121 ;  /* 0x00000000792872ca */ /* 0x000ff600000e0000 */
[----:B------:R-:W-:Y:S02]  /*6660*/  @!UPT UIADD3 URZ, UPT, UPT, URZ, URZ, URZ ;  /* 0x000000fffffff290 */ /* 0x000fe4000fffe0ff */
[----:B------:R1:W-:Y:S01]  /*6670*/  UTMASTG.3D [UR40], [UR6] ;  /* 0x00000028060073b5 */ /* 0x0003e20008010000 */
[----:B------:R0:W-:Y:S01]  /*6680*/  UTMACMDFLUSH ;  /* 0x00000000000079b7 */ /* 0x0001e20000000000 */
[----:B-1----:R-:W-:Y:S04]  /*6690*/  DEPBAR.LE SB0, 0x1 ;  /* 0x000080400000791a */ /* 0x002fe80000000000 */
.L_x_99:
[----:B------:R-:W-:Y:S05]  /*66a0*/  BSYNC.RECONVERGENT B0 ;  /* 0x0000000000007941 */ /* 0x000fea0003800200 */
.L_x_98:
[----:B------:R-:W-:Y:S01]  /*66b0*/  BAR.SYNC.DEFER_BLOCKING 0x1, 0x80 ;  /* 0x0042000000007b1d */ /* 0x000fe20000010000 */
[----:B------:R-:W-:Y:S01]  /*66c0*/  ISETP.NE.AND P1, PT, R136, RZ, PT ;  /* 0x000000ff8800720c */ /* 0x000fe20003f25270 */
[----:B------:R-:W-:Y:S01]  /*66d0*/  UISETP.NE.AND UP0, UPT, UR49, URZ, UPT ;  /* 0x000000ff3100728c */ /* 0x000fe2000bf05270 */
[----:B------:R-:W-:Y:S11]  /*66e0*/  LEA R3, R142, UR48, 0x3 ;  /* 0x000000308e037c11 */ /* 0x000ff6000f8e18ff */
[----:B------:R-:W-:Y:S01]  /*66f0*/  @P1 SHF.L.U32 R2, RZ, 0x1f, RZ ;  /* 0x0000001fff021819 */ /* 0x000fe200000006ff */
[----:B------:R-:W-:Y:S06]  /*6700*/  BRA.U !UP0, `(.L_x_100) ;  /* 0x0000000108247547 */ /* 0x000fec000b800000 */
[----:B------:R-:W-:Y:S01]  /*6710*/  IMAD.U32 R5, RZ, RZ, UR51 ;  /* 0x00000033ff057e24 */ /* 0x000fe2000f8e00ff */
[----:B------:R-:W-:Y:S01]  /*6720*/  MOV R0, UR37 ;  /* 0x0000002500007c02 */ /* 0x000fe20008000f00 */
[----:B------:R-:W-:Y:S03]  /*6730*/  UIADD3 UR51, UPT, UPT, UR51, 0x1, URZ ;  /* 0x0000000133337890 */ /* 0x000fe6000fffe0ff */
[----:B------:R-:W-:Y:S01]  /*6740*/  @P1 LEA R5, R5, UR48, 0x3 ;  /* 0x0000003005051c11 */ /* 0x000fe2000f8e18ff */
[----:B------:R-:W-:Y:S04]  /*6750*/  UISETP.NE.AND UP0, UPT, UR51, 0x4, UPT ;  /* 0x000000043300788c */ /* 0x000fe8000bf05270 */
[----:B------:R-:W-:Y:S01]  /*6760*/  @P1 VIADD R5, R5, 0x40 ;  /* 0x0000004005051836 */ /* 0x000fe20000000000 */
[----:B------:R-:W-:Y:S04]  /*6770*/  USEL UR51, UR51, URZ, UP0 ;  /* 0x000000ff33337287 */ /* 0x000fe80008000000 */
[----:B------:R-:W-:Y:S04]  /*6780*/  @P1 PRMT R0, R0, 0x654, R5 ;  /* 0x0000065400001816 */ /* 0x000fe80000000005 */
[----:B------:R1:W-:Y:S04]  /*6790*/  @P1 SYNCS.ARRIVE.TRANS64.RED.A1T0 RZ, [R0+URZ], RZ ;  /* 0x000000ff00ff19a7 */ /* 0x0003e800081004ff */
.L_x_100:
[----:B------:R-:W2:Y:S01]  /*67a0*/  @P1 SYNCS.PHASECHK.TRANS64.TRYWAIT P0, [R3+URZ+0x20], R2 ;  /* 0x00002002030015a7 */ /* 0x000ea200080011ff */
[----:B------:R-:W-:Y:S01]  /*67b0*/  BSSY B1, `(.L_x_101) ;  /* 0x000001f000017945 */ /* 0x000fe20003800000 */
[----:B--2---:R-:W-:Y:S03]  /*67c0*/  @P1 SEL R144, RZ, 0x1, !P0 ;  /* 0x00000001ff901807 */ /* 0x004fe60004000000 */
[----:B------:R-:W-:Y:S05]  /*67d0*/  @!P1 BRA `(.L_x_102) ;  /* 0x0000000000709947 */ /* 0x000fea0003800000 */
[----:B------:R-:W-:Y:S01]  /*67e0*/  ISETP.NE.AND P1, PT, R146, RZ, PT ;  /* 0x000000ff9200720c */ /* 0x000fe20003f25270 */
[----:B------:R-:W-:Y:S01]  /*67f0*/  BSSY B0, `(.L_x_103) ;  /* 0x000000b000007945 */ /* 0x000fe20003800000 */
[----:B------:R-:W-:Y:S11]  /*6800*/  ISETP.NE.AND P0, PT, R144, RZ, PT ;  /* 0x000000ff9000720c */ /* 0x000ff60003f05270 */
[----:B------:R-:W-:Y:S05]  /*6810*/  @P1 IMAD R6, R142, 0x4000, R139 ;  /* 0x000040008e061824 */ /* 0x000fea00078e028b */
[----:B-1----:R-:W-:Y:S04]  /*6820*/  @P1 IADD3 R0, PT, PT, R6, UR48, RZ ;  /* 0x0000003006001c10 */ /* 0x002fe8000fffe0ff */
[----:B------:R-:W-:Y:S01]  /*6830*/  @P1 IADD3 R4, PT, PT, R143, R0, RZ ;  /* 0x000000008f041210 */ /* 0x000fe20007ffe0ff */
[--C-:B------:R-:W-:Y:S02]  /*6840*/  @P1 IMAD.IADD R2, R141, 0x1, R0.reuse ;  /* 0x000000018d021824 */ /* 0x100fe400078e0200 */
[----:B------:R-:W-:Y:S01]  /*6850*/  @P1 IMAD.IADD R5, R145, 0x1, R0 ;  /* 0x0000000191051824 */ /* 0x000fe200078e0200 */
[----:B------:R-:W-:Y:S06]  /*6860*/  @P0 BRA `(.L_x_104) ;  /* 0x00000000000c0947 */ /* 0x000fec0003800000 */
[----:B------:R-:W-:Y:S04]  /*6870*/  SHF.L.U32 R0, RZ, 0x1f, RZ ;  /* 0x0000001fff007819 */ /* 0x000fe800000006ff */
[----:B------:R-:W1:Y:S02]  /*6880*/  SYNCS.PHASECHK.TRANS64.TRYWAIT P0, [R3+URZ+0x20], R0 ;  /* 0x00002000030075a7 */ /* 0x000e6400080011ff */
[----:B-1----:R-:W-:Y:S05]  /*6890*/  @!P0 BRA `(.L_x_105) ;  /* 0x0000005400248947 */ /* 0x002fea0003800000 */
.L_x_104:
[----:B------:R-:W-:Y:S05]  /*68a0*/  BSYNC B0 ;  /* 0x0000000000007941 */ /* 0x000fea0003800000 */
.L_x_103:
[----:B------:R-:W-:Y:S01]  /*68b0*/  ISETP.NE.AND P0, PT, R146, RZ, PT ;  /* 0x000000ff9200720c */ /* 0x000fe20003f05270 */
[----:B------:R-:W-:Y:S11]  /*68c0*/  VIADD R142, R142, 0x1 ;  /* 0x000000018e8e7836 */ /* 0x000ff60000000000 */
[----:B------:R-:W-:Y:S01]  /*68d0*/  @!UPT UIADD3 URZ, UPT, UPT, URZ, URZ, URZ ;  /* 0x000000fffffff290 */ /* 0x000fe2000fffe0ff */
[----:B------:R2:W4:Y:S01]  /*68e0*/  @P0 LDS.128 R76, [R6+UR48+0x400] ;  /* 0x00040030064c0984 */ /* 0x0005220008000c00 */
[--C-:B-1----:R-:W-:Y:S01]  /*68f0*/  @P0 IMAD.IADD R0, R143, 0x1, R2.reuse ;  /* 0x000000018f000824 */ /* 0x102fe200078e0202 */
[C---:B------:R-:W-:Y:S01]  /*6900*/  @P0 IADD3 R3, PT, PT, R145.reuse, R4, RZ ;  /* 0x0000000491030210 */ /* 0x040fe20007ffe0ff */
[C---:B------:R-:W-:Y:S01]  /*6910*/  @P0 IMAD.IADD R7, R145.reuse, 0x1, R2 ;  /* 0x0000000191070824 */ /* 0x040fe200078e0202 */
[----:B------:R2:W1:Y:S02]  /*6920*/  @P0 LDS.128 R80, [R5+0x400] ;  /* 0x0004000005500984 */ /* 0x0004640000000c00 */
[----:B------:R-:W-:Y:S02]  /*6930*/  @P0 IADD3 R8, PT, PT, R145, R0, RZ ;  /* 0x0000000091080210 */ /* 0x000fe40007ffe0ff */
[----:B------:R2:W1:Y:S04]  /*6940*/  @P0 LDS.128 R84, [R4+0x400] ;  /* 0x0004000004540984 */ /* 0x0004680000000c00 */
[----:B------:R2:W1:Y:S04]  /*6950*/  @P0 LDS.128 R88, [R3+0x400] ;  /* 0x0004000003580984 */ /* 0x0004680000000c00 */
[----:B------:R2:W1:Y:S04]  /*6960*/  @P0 LDS.128 R92, [R2+0x400] ;  /* 0x00040000025c0984 */ /* 0x0004680000000c00 */
[----:B------:R2:W1:Y:S04]  /*6970*/  @P0 LDS.128 R96, [R7+0x400] ;  /* 0x0004000007600984 */ /* 0x0004680000000c00 */
[----:B------:R2:W1:Y:S04]  /*6980*/  @P0 LDS.128 R100, [R0+0x400] ;  /* 0x0004000000640984 */ /* 0x0004680000000c00 */
[----:B------:R2:W1:Y:S02]  /*6990*/  @P0 LDS.128 R104, [R8+0x400] ;  /* 0x0004000008680984 */ /* 0x0004640000000c00 */
.L_x_102:
[----:B------:R-:W-:Y:S05]  /*69a0*/  BSYNC B1 ;  /* 0x0000000000017941 */ /* 0x000fea0003800000 */
.L_x_101:
[----:B--2---:R-:W-:Y:S05]  /*69b0*/  VIADD R3, R48, 0x20 ;  /* 0x0000002030037836 */ /* 0x004fea0000000000 */
[----:B------:R-:W-:Y:S04]  /*69c0*/  SHF.R.U32.HI R3, RZ, 0x15, R3 ;  /* 0x00000015ff037819 */ /* 0x000fe80000011603 */
[----:B------:R-:W-:Y:S11]  /*69d0*/  LOP3.LUT P0, RZ, R3, 0x3, R120, 0x48, !PT ;  /* 0x0000000303ff7812 */ /* 0x000ff60007804878 */
[----:B------:R-:W-:Y:S02]  /*69e0*/  @!UPT UIADD3 URZ, UPT, UPT, URZ, URZ, URZ ;  /* 0x000000fffffff290 */ /* 0x000fe4000fffe0ff */
[----:B------:R-:W-:Y:S05]  /*69f0*/  @!P0 BRA `(.L_x_106) ;  /* 0x0000000000408947 */ /* 0x000fea0003800000 */
[----:B------:R-:W2:Y:S01]  /*6a00*/  LDCU.64 UR8, c[0x4][0x70] ;  /* 0x01000e00ff0877ac */ /* 0x000ea20008000a00 */
[----:B------:R-:W-:Y:S01]  /*6a10*/  MOV R3, 0x0 ;  /* 0x0000000000037802 */ /* 0x000fe20000000f00 */
[----:B------:R-:W-:Y:S02]  /*6a20*/  HFMA2 R12, -RZ, RZ, 0, 5.9604644775390625e-08 ;  /* 0x00000001ff0c7431 */ /* 0x000fe400000001ff */
[----:B------:R-:W-:Y:S02]  /*6a30*/  IMAD.MOV.U32 R8, RZ, RZ, 0x192 ;  /* 0x00000192ff087424 */ /* 0x000fe400078e00ff */
[----:B------:R-:W-:Y:S01]  /*6a40*/  IMAD.MOV.U32 R13, RZ, RZ, RZ ;  /* 0x000000ffff0d7224 */ /* 0x000fe200078e00ff */
[----:B------:R-:W5:Y:S01]  /*6a50*/  LDCU.64 UR6, c[0x4][0x78] ;  /* 0x01000f00ff0677ac */ /* 0x000f620008000a00 */
[----:B------:R-:W1:Y:S01]  /*6a60*/  LDC.64 R2, c[0x4][R3] ;  /* 0x0100000003027b82 */ /* 0x000e620000000a00 */
[----:B------:R-:W3:Y:S01]  /*6a70*/  LDCU.64 UR4, c[0x4][0x10] ;  /* 0x01000200ff0477ac */ /* 0x000ee20008000a00 */
[----:B--2---:R-:W-:Y:S01]  /*6a80*/  MOV R5, UR9 ;  /* 0x0000000900057c02 */ /* 0x004fe20008000f00 */
[----:B------:R-:W-:Y:S01]  /*6a90*/  IMAD.U32 R4, RZ, RZ, UR8 ;  /* 0x00000008ff047e24 */ /* 0x000fe2000f8e00ff */
[----:B-----5:R-:W-:Y:S01]  /*6aa0*/  MOV R7, UR7 ;  /* 0x0000000700077c02 */ /* 0x020fe20008000f00 */
[----:B------:R-:W-:Y:S01]  /*6ab0*/  IMAD.U32 R6, RZ, RZ, UR6 ;  /* 0x00000006ff067e24 */ /* 0x000fe2000f8e00ff */
[----:B---3--:R-:W-:Y:S01]  /*6ac0*/  MOV R11, UR5 ;  /* 0x00000005000b7c02 */ /* 0x008fe20008000f00 */
[----:B------:R-:W-:Y:S02]  /*6ad0*/  IMAD.U32 R10, RZ, RZ, UR4 ;  /* 0x00000004ff0a7e24 */ /* 0x000fe4000f8e00ff */
[----:B------:R-:W-:Y:S07]  /*6ae0*/  LEPC R20, `(.L_x_106) ;  /* 0x000000001014794e */ /* 0x000fee0000000000 */
[----:B-1--4-:R-:W-:Y:S05]  /*6af0*/  CALL.ABS.NOINC R2 ;  /* 0x0000000002007343 */ /* 0x012fea0003c00000 */
.L_x_106:
[----:B------:R-:W-:Y:S05]  /*6b00*/  WARPSYNC.ALL ;  /* 0x0000000000007948 */ /* 0x000fea0003800000 */
[----:B------:R-:W-:Y:S01]  /*6b10*/  R2UR UR4, R48 ;  /* 0x00000000300472ca */ /* 0x000fe200000e0000 */
[----:B------:R-:W-:Y:S01]  /*6b20*/  BSSY.RECONVERGENT B0, `(.L_x_107) ;  /* 0x0000064000007945 */ /* 0x000fe20003800200 */
[----:B------:R-:W-:Y:S02]  /*6b30*/  ISETP.NE.AND P6, PT, R136, RZ, PT ;  /* 0x000000ff8800720c */ /* 0x000fe40003fc5270 */
[----:B------:R-:W-:Y:S02]  /*6b40*/  ISETP.NE.AND P0, PT, R127, RZ, PT ;  /* 0x000000ff7f00720c */ /* 0x000fe40003f05270 */
[----:B------:R-:W-:Y:S02]  /*6b50*/  MOV R148, UR51 ;  /* 0x0000003300947c02 */ /* 0x000fe40008000f00 */
[----:B------:R-:W-:Y:S05]  /*6b60*/  MOV R147, UR37 ;  /* 0x0000002500937c02 */ /* 0x000fea0008000f00 */
[----:B------:R-:W2:Y:S02]  /*6b70*/  LDTM.x32 R4, tmem[UR4+0x20] ;  /* 0x00002004000479ee */ /* 0x000ea400082c0000 */
[----:B------:R-:W-:Y:S02]  /*6b80*/  @P6 LEA R148, R148, UR48, 0x3 ;  /* 0x0000003094946c11 */ /* 0x000fe4000f8e18ff */
[----:B------:R-:W-:Y:S02]  /*6b90*/  @P6 SHF.L.U32 R149, RZ, 0x1f, RZ ;  /* 0x0000001fff956819 */ /* 0x000fe400000006ff */
[----:B------:R-:W-:Y:S04]  /*6ba0*/  @P6 IADD3 R148, PT, PT, R148, 0x40, RZ ;  /* 0x0000004094946810 */ /* 0x000fe80007ffe0ff */
[----:B------:R-:W-:Y:S02]  /*6bb0*/  @P6 PRMT R147, R147, 0x654, R148 ;  /* 0x0000065493936816 */ /* 0x000fe40000000094 */
[----:B------:R-:W-:Y:S01]  /*6bc0*/  LEA R148, R142, UR48, 0x3 ;  /* 0x000000308e947c11 */ /* 0x000fe2000f8e18ff */
[C---:B--2---:R-:W-:Y:S01]  /*6bd0*/  FMUL R3, R46.reuse, R4 ;  /* 0x000000042e037220 */ /* 0x044fe20000400000 */
[C---:B-1----:R-:W-:Y:S01]  /*6be0*/  FMUL R0, R46.reuse, R5 ;  /* 0x000000052e007220 */ /* 0x042fe20000400000 */
[C---:B------:R-:W-:Y:S01]  /*6bf0*/  FMUL R5, R46.reuse, R6 ;  /* 0x000000062e057220 */ /* 0x040fe20000400000 */
[----:B------:R-:W-:Y:S01]  /*6c00*/  FMUL R2, R46, R7 ;  /* 0x000000072e027220 */ /* 0x000fe20000400000 */
[C---:B---34-:R-:W-:Y:S01]  /*6c10*/  FFMA R52, R50.reuse, R76, R3 ;  /* 0x0000004c32347223 */ /* 0x058fe20000000003 */
        /* <DEDUP_REMOVED lines=61> */
[C---:B--2---:R-:W-:Y:S01]  /*6ff0*/  FFMA R56, R50.reuse, R104, R31 ;  /* 0x0000006832387223 */ /* 0x044fe2000000001f */
        /* <DEDUP_REMOVED lines=13> */
[----:B------:R-:W-:Y:S02]  /*70d0*/  UIADD3 UR8, UP0, UPT, UR52, 0x680, URZ ;  /* 0x0000068034087890 */ /* 0x000fe4000ff1e0ff */
[----:B------:R-:W-:Y:S02]  /*70e0*/  UIADD3 UR5, UPT, UPT, UR41, 0x20, URZ ;  /* 0x0000002029057890 */ /* 0x000fe4000fffe0ff */
[----:B------:R-:W-:Y:S02]  /*70f0*/  UIADD3 UR4, UPT, UPT, UR48, 0x4400, URZ ;  /* 0x0000440030047890 */ /* 0x000fe4000fffe0ff */
[----:B------:R-:W-:Y:S01]  /*7100*/  UIADD3.X UR9, UPT, UPT, URZ, UR53, URZ, UP0, !UPT ;  /* 0x00000035ff097290 */ /* 0x000fe200087fe4ff */
[----:B------:R-:W-:Y:S01]  /*7110*/  UMOV UR6, UR42 ;  /* 0x0000002a00067c82 */ /* 0x000fe20008000000 */
[----:B------:R-:W-:Y:S07]  /*7120*/  UMOV UR7, UR36 ;  /* 0x0000002400077c82 */ /* 0x000fee0008000000 */
[----:B------:R1:W-:Y:S01]  /*7130*/  UTMASTG.3D [UR4], [UR8] ;  /* 0x00000004080073b5 */ /* 0x0003e20008010000 */
[----:B------:R0:W-:Y:S01]  /*7140*/  UTMACMDFLUSH ;  /* 0x00000000000079b7 */ /* 0x0001e20000000000 */
[----:B-1----:R-:W-:Y:S04]  /*7150*/  DEPBAR.LE SB0, 0x1 ;  /* 0x000080400000791a */ /* 0x002fe80000000000 */
.L_x_108:
[----:B------:R-:W-:Y:S05]  /*7160*/  BSYNC.RECONVERGENT B0 ;  /* 0x0000000000007941 */ /* 0x000fea0003800200 */
.L_x_107:
[----:B------:R-:W-:Y:S01]  /*7170*/  BAR.SYNC.DEFER_BLOCKING 0x1, 0x80 ;  /* 0x0042000000007b1d */ /* 0x000fe20000010000 */
[----:B------:R-:W-:Y:S04]  /*7180*/  UIADD3 UR40, UPT, UPT, UR51, 0x1, URZ ;  /* 0x0000000133287890 */ /* 0x000fe8000fffe0ff */
[----:B------:R-:W-:Y:S04]  /*7190*/  UISETP.NE.AND UP0, UPT, UR40, 0x4, UPT ;  /* 0x000000042800788c */ /* 0x000fe8000bf05270 */
[----:B------:R-:W-:Y:S01]  /*71a0*/  USEL UR40, UR40, URZ, UP0 ;  /* 0x000000ff28287287 */ /* 0x000fe20008000000 */
[----:B------:R1:W-:Y:S01]  /*71b0*/  @P6 SYNCS.ARRIVE.TRANS64.RED.A1T0 RZ, [R147+URZ], RZ ;  /* 0x000000ff93ff69a7 */ /* 0x0003e200081004ff */
[----:B------:R-:W-:Y:S01]  /*71c0*/  BSSY B1, `(.L_x_109) ;  /* 0x0000020000017945 */ /* 0x000fe20003800000 */
[----:B------:R-:W2:Y:S02]  /*71d0*/  @P6 SYNCS.PHASECHK.TRANS64.TRYWAIT P0, [R148+URZ+0x20], R149 ;  /* 0x00002095940065a7 */ /* 0x000ea400080011ff */
[----:B--2---:R-:W-:Y:S01]  /*71e0*/  @P6 SEL R144, RZ, 0x1, !P0 ;  /* 0x00000001ff906807 */ /* 0x004fe20004000000 */
[----:B-1----:R-:W-:Y:S06]  /*71f0*/  @!P6 BRA `(.L_x_110) ;  /* 0x000000000070e947 */ /* 0x002fec0003800000 */
[----:B------:R-:W-:Y:S01]  /*7200*/  ISETP.NE.AND P1, PT, R146, RZ, PT ;  /* 0x000000ff9200720c */ /* 0x000fe20003f25270 */
[----:B------:R-:W-:Y:S01]  /*7210*/  BSSY B0, `(.L_x_111) ;  /* 0x000000b000007945 */ /* 0x000fe20003800000 */
[----:B------:R-:W-:Y:S11]  /*7220*/  ISETP.NE.AND P0, PT, R144, RZ, PT ;  /* 0x000000ff9000720c */ /* 0x000ff60003f05270 */
[----:B------:R-:W-:Y:S05]  /*7230*/  @P1 IMAD R4, R142, 0x4000, R139 ;  /* 0x000040008e041824 */ /* 0x000fea00078e028b */
[----:B------:R-:W-:Y:S04]  /*7240*/  @P1 IADD3 R6, PT, PT, R4, UR48, RZ ;  /* 0x0000003004061c10 */ /* 0x000fe8000fffe0ff */
[----:B------:R-:W-:Y:S01]  /*7250*/  @P1 IADD3 R2, PT, PT, R143, R6, RZ ;  /* 0x000000068f021210 */ /* 0x000fe20007ffe0ff */
[--C-:B------:R-:W-:Y:S02]  /*7260*/  @P1 IMAD.IADD R0, R141, 0x1, R6.reuse ;  /* 0x000000018d001824 */ /* 0x100fe400078e0206 */
[----:B------:R-:W-:Y:S01]  /*7270*/  @P1 IMAD.IADD R3, R145, 0x1, R6 ;  /* 0x0000000191031824 */ /* 0x000fe200078e0206 */
[----:B------:R-:W-:Y:S06]  /*7280*/  @P0 BRA `(.L_x_112) ;  /* 0x00000000000c0947 */ /* 0x000fec0003800000 */
[----:B------:R-:W-:Y:S04]  /*7290*/  SHF.L.U32 R5, RZ, 0x1f, RZ ;  /* 0x0000001fff057819 */ /* 0x000fe800000006ff */
[----:B------:R-:W1:Y:S02]  /*72a0*/  SYNCS.PHASECHK.TRANS64.TRYWAIT P0, [R148+URZ+0x20], R5 ;  /* 0x00002005940075a7 */ /* 0x000e6400080011ff */
[----:B-1----:R-:W-:Y:S05]  /*72b0*/  @!P0 BRA `(.L_x_113) ;  /* 0x0000004800b08947 */ /* 0x002fea0003800000 */
.L_x_112:
[----:B------:R-:W-:Y:S05]  /*72c0*/  BSYNC B0 ;  /* 0x0000000000007941 */ /* 0x000fea0003800000 */
.L_x_111:
[----:B------:R-:W-:Y:S01]  /*72d0*/  ISETP.NE.AND P0, PT, R146, RZ, PT ;  /* 0x000000ff9200720c */ /* 0x000fe20003f05270 */
[----:B------:R-:W-:Y:S11]  /*72e0*/  VIADD R142, R142, 0x1 ;  /* 0x000000018e8e7836 */ /* 0x000ff60000000000 */
[----:B------:R-:W-:Y:S01]  /*72f0*/  @!UPT UIADD3 URZ, UPT, UPT, URZ, URZ, URZ ;  /* 0x000000fffffff290 */ /* 0x000fe2000fffe0ff */
[----:B------:R2:W4:Y:S01]  /*7300*/  @P0 LDS.128 R76, [R4+UR48+0x400] ;  /* 0x00040030044c0984 */ /* 0x0005220008000c00 */
[--C-:B------:R-:W-:Y:S01]  /*7310*/  @P0 IMAD.IADD R6, R143, 0x1, R0.reuse ;  /* 0x000000018f060824 */ /* 0x100fe200078e0200 */
[C---:B-1----:R-:W-:Y:S01]  /*7320*/  @P0 IADD3 R5, PT, PT, R145.reuse, R2, RZ ;  /* 0x0000000291050210 */ /* 0x042fe20007ffe0ff */
        /* <DEDUP_REMOVED lines=9> */
.L_x_110:
[----:B------:R-:W-:Y:S05]  /*73c0*/  BSYNC B1 ;  /* 0x0000000000017941 */ /* 0x000fea0003800000 */
.L_x_109:
        /* <DEDUP_REMOVED lines=21> */
.L_x_114:
        /* <DEDUP_REMOVED lines=14> */
[C---:B------:R-:W-:Y:S01]  /*7600*/  FMUL R0, R46.reuse, R5 ;  /* 0x000000052e007220 */ /* 0x040fe20000400000 */
        /* <DEDUP_REMOVED lines=11> */
[C---:B-1----:R-:W-:Y:S01]  /*76c0*/  FFMA R56, R50.reuse, R80, R7 ;  /* 0x0000005032387223 */ /* 0x042fe20000000007 */
        /* <DEDUP_REMOVED lines=52> */
[C---:B-1----:R-:W-:Y:S01]  /*7a10*/  FFMA R56, R50.reuse, R104, R31 ;  /* 0x0000006832387223 */ /* 0x042fe2000000001f */
        /* <DEDUP_REMOVED lines=22> */
.L_x_116:
[----:B------:R-:W-:Y:S05]  /*7b80*/  BSYNC.RECONVERGENT B0 ;  /* 0x0000000000007941 */ /* 0x000fea0003800200 */
.L_x_115:
[----:B------:R-:W-:Y:S01]  /*7b90*/  BAR.SYNC.DEFER_BLOCKING 0x1, 0x80 ;  /* 0x0042000000007b1d */ /* 0x000fe20000010000 */
[----:B------:R-:W-:Y:S04]  /*7ba0*/  UIADD3 UR43, UPT, UPT, UR40, 0x1, URZ ;  /* 0x00000001282b7890 */ /* 0x000fe8000fffe0ff */
[----:B------:R-:W-:Y:S04]  /*7bb0*/  UISETP.NE.AND UP0, UPT, UR43, 0x4, UPT ;  /* 0x000000042b00788c */ /* 0x000fe8000bf05270 */
[----:B------:R-:W-:Y:S01]  /*7bc0*/  USEL UR43, UR43, URZ, UP0 ;  /* 0x000000ff2b2b7287 */ /* 0x000fe20008000000 */
[----:B------:R1:W-:Y:S01]  /*7bd0*/  @P6 SYNCS.ARRIVE.TRANS64.RED.A1T0 RZ, [R147+URZ], RZ ;  /* 0x000000ff93ff69a7 */ /* 0x0003e200081004ff */
[----:B------:R-:W-:Y:S01]  /*7be0*/  BSSY B1, `(.L_x_117) ;  /* 0x0000023000017945 */ /* 0x000fe20003800000 */
[----:B------:R-:W2:Y:S01]  /*7bf0*/  @P6 SYNCS.PHASECHK.TRANS64.TRYWAIT P0, [R148+URZ+0x20], R149 ;  /* 0x00002095940065a7 */ /* 0x000ea200080011ff */
[----:B-1----:R-:W-:Y:S01]  /*7c00*/  HFMA2 R147, -RZ, RZ, 0, 0 ;  /* 0x00000000ff937431 */ /* 0x002fe200000001ff */
[----:B--2---:R-:W-:Y:S01]  /*7c10*/  @P6 SEL R144, RZ, 0x1, !P0 ;  /* 0x00000001ff906807 */ /* 0x004fe20004000000 */
[----:B------:R-:W-:Y:S06]  /*7c20*/  @!P6 BRA `(.L_x_118) ;  /* 0x000000000078e947 */ /* 0x000fec0003800000 */
        /* <DEDUP_REMOVED lines=12> */
.L_x_120:
[----:B------:R-:W-:Y:S05]  /*7cf0*/  BSYNC B0 ;  /* 0x0000000000007941 */ /* 0x000fea0003800000 */
.L_x_119:
[----:B------:R-:W-:Y:S02]  /*7d00*/  ISETP.NE.AND P0, PT, R146, RZ, PT ;  /* 0x000000ff9200720c */ /* 0x000fe40003f05270 */
[----:B------:R-:W-:Y:S11]  /*7d10*/  IADD3 R142, PT, PT, R142, 0x1, RZ ;  /* 0x000000018e8e7810 */ /* 0x000ff60007ffe0ff */
[----:B------:R2:W4:Y:S01]  /*7d20*/  @P0 LDS.128 R76, [R4+UR48+0x400] ;  /* 0x00040030044c0984 */ /* 0x0005220008000c00 */
[----:B------:R-:W-:Y:S01]  /*7d30*/  @P0 IMAD.IADD R6, R143, 0x1, R0 ;  /* 0x000000018f060824 */ /* 0x000fe200078e0200 */
[C---:B------:R-:W-:Y:S01]  /*7d40*/  @P0 IADD3 R7, PT, PT, R145.reuse, R0, RZ ;  /* 0x0000000091070210 */ /* 0x040fe20007ffe0ff */
[C---:B-1----:R-:W-:Y:S01]  /*7d50*/  @P0 IMAD.IADD R5, R145.reuse, 0x1, R2 ;  /* 0x0000000191050824 */ /* 0x042fe200078e0202 */
[----:B------:R2:W1:Y:S01]  /*7d60*/  @P0 LDS.128 R80, [R3+0x400] ;  /* 0x0004000003500984 */ /* 0x0004620000000c00 */
[----:B------:R-:W-:Y:S03]  /*7d70*/  @P0 IMAD.IADD R8, R145, 0x1, R6 ;  /* 0x0000000191080824 */ /* 0x000fe600078e0206 */
[----:B------:R2:W1:Y:S04]  /*7d80*/  @P0 LDS.128 R84, [R2+0x400] ;  /* 0x0004000002540984 */ /* 0x0004680000000c00 */
[----:B------:R2:W1:Y:S04]  /*7d90*/  @P0 LDS.128 R88, [R5+0x400] ;  /* 0x0004000005580984 */ /* 0x0004680000000c00 */
[----:B------:R2:W1:Y:S04]  /*7da0*/  @P0 LDS.128 R92, [R0+0x400] ;  /* 0x00040000005c0984 */ /* 0x0004680000000c00 */
[----:B------:R2:W1:Y:S04]  /*7db0*/  @P0 LDS.128 R96, [R7+0x400] ;  /* 0x0004000007600984 */ /* 0x0004680000000c00 */
[----:B------:R2:W1:Y:S04]  /*7dc0*/  @P0 LDS.128 R100, [R6+0x400] ;  /* 0x0004000006640984 */ /* 0x0004680000000c00 */
[----:B------:R2:W1:Y:S01]  /*7dd0*/  @P0 LDS.128 R104, [R8+0x400] ;  /* 0x0004000008680984 */ /* 0x0004620000000c00 */
[C---:B------:R-:W-:Y:S04]  /*7de0*/  ISETP.NE.AND P0, PT, R142.reuse, 0x4, PT ;  /* 0x000000048e00780c */ /* 0x040fe80003f05270 */
[----:B------:R-:W-:Y:S02]  /*7df0*/  SEL R142, R142, RZ, P0 ;  /* 0x000000ff8e8e7207 */ /* 0x000fe40000000000 */
[----:B------:R-:W-:Y:S02]  /*7e00*/  SEL R147, RZ, 0x1, P0 ;  /* 0x00000001ff937807 */ /* 0x000fe40000000000 */
.L_x_118:
[----:B------:R-:W-:Y:S05]  /*7e10*/  BSYNC B1 ;  /* 0x0000000000017941 */ /* 0x000fea0003800000 */
.L_x_117:
        /* <DEDUP_REMOVED lines=21> */
.L_x_122:
        /* <DEDUP_REMOVED lines=9> */
[----:B------:R-:W-:Y:S02]  /*8000*/  @P6 SHF.L.U32 R150, R147, 0x1f, RZ ;  /* 0x0000001f93966819 */ /* 0x000fe400000006ff */
        /* <DEDUP_REMOVED lines=92> */
.L_x_124:
[----:B------:R-:W-:Y:S05]  /*85d0*/  BSYNC.RECONVERGENT B0 ;  /* 0x0000000000007941 */ /* 0x000fea0003800200 */
.L_x_123:
        /* <DEDUP_REMOVED lines=18> */
[----:B------:R-:W-:Y:S04]  /*8700*/  SHF.L.U32 R6, R147, 0x1f, RZ ;  /* 0x0000001f93067819 */ /* 0x000fe800000006ff */
[----:B------:R-:W1:Y:S02]  /*8710*/  SYNCS.PHASECHK.TRANS64.TRYWAIT P0, [R149+URZ+0x20], R6 ;  /* 0x00002006950075a7 */ /* 0x000e6400080011ff */
[----:B-1----:R-:W-:Y:S05]  /*8720*/  @!P0 BRA `(.L_x_129) ;  /* 0x0000003400bc8947 */ /* 0x002fea0003800000 */
.L_x_128:
[----:B------:R-:W-:Y:S05]  /*8730*/  BSYNC B0 ;  /* 0x0000000000007941 */ /* 0x000fea0003800000 */
.L_x_127:
[----:B------:R-:W-:Y:S01]  /*8740*/  ISETP.NE.AND P0, PT, R146, RZ, PT ;  /* 0x000000ff9200720c */ /* 0x000fe20003f05270 */
[----:B------:R-:W-:Y:S11]  /*8750*/  VIADD R142, R142, 0x1 ;  /* 0x000000018e8e7836 */ /* 0x000ff60000000000 */
[----:B------:R-:W-:Y:S01]  /*8760*/  @!UPT UIADD3 URZ, UPT, UPT, URZ, URZ, URZ ;  /* 0x000000fffffff290 */ /* 0x000fe2000fffe0ff */
[----:B------:R2:W4:Y:S01]  /*8770*/  @P0 LDS.128 R76, [R4+UR48+0x400] ;  /* 0x00040030044c0984 */ /* 0x0005220008000c00 */
[----:B-1----:R-:W-:Y:S02]  /*8780*/  @P0 IMAD.IADD R6, R143, 0x1, R0 ;  /* 0x000000018f060824 */ /* 0x002fe400078e0200 */
[C---:B------:R-:W-:Y:S01]  /*8790*/  @P0 IMAD.IADD R5, R145.reuse, 0x1, R2 ;  /* 0x0000000191050824 */ /* 0x040fe200078e0202 */
[----:B------:R1:W1:Y:S01]  /*87a0*/  @P0 LDS.128 R80, [R3+0x400] ;  /* 0x0004000003500984 */ /* 0x0002620000000c00 */
[C---:B------:R-:W-:Y:S02]  /*87b0*/  @P0 IMAD.IADD R7, R145.reuse, 0x1, R0 ;  /* 0x0000000191070824 */ /* 0x040fe400078e0200 */
[----:B------:R-:W-:Y:S01]  /*87c0*/  @P0 IMAD.IADD R8, R145, 0x1, R6 ;  /* 0x0000000191080824 */ /* 0x000fe200078e0206 */
[----:B------:R1:W1:Y:S04]  /*87d0*/  @P0 LDS.128 R84, [R2+0x400] ;  /* 0x0004000002540984 */ /* 0x0002680000000c00 */
[----:B------:R1:W1:Y:S04]  /*87e0*/  @P0 LDS.128 R88, [R5+0x400] ;  /* 0x0004000005580984 */ /* 0x0002680000000c00 */
[----:B------:R1:W1:Y:S04]  /*87f0*/  @P0 LDS.128 R92, [R0+0x400] ;  /* 0x00040000005c0984 */ /* 0x0002680000000c00 */
[----:B------:R1:W1:Y:S04]  /*8800*/  @P0 LDS.128 R96, [R7+0x400] ;  /* 0x0004000007600984 */ /* 0x0002680000000c00 */
[----:B------:R1:W1:Y:S04]  /*8810*/  @P0 LDS.128 R100, [R6+0x400] ;  /* 0x0004000006640984 */ /* 0x0002680000000c00 */
[----:B------:R1:W1:Y:S01]  /*8820*/  @P0 LDS.128 R104, [R8+0x400] ;  /* 0x0004000008680984 */ /* 0x0002620000000c00 */
[C---:B------:R-:W-:Y:S04]  /*8830*/  ISETP.NE.AND P0, PT, R142.reuse, 0x4, PT ;  /* 0x000000048e00780c */ /* 0x040fe80003f05270 */
[----:B--2---:R-:W-:Y:S02]  /*8840*/  SEL R4, RZ, 0x1, P0 ;  /* 0x00000001ff047807 */ /* 0x004fe40000000000 */
[----:B------:R-:W-:Y:S02]  /*8850*/  SEL R142, R142, RZ, P0 ;  /* 0x000000ff8e8e7207 */ /* 0x000fe40000000000 */
[----:B------:R-:W-:Y:S02]  /*8860*/  LOP3.LUT R147, R147, R4, RZ, 0x3c, !PT ;  /* 0x0000000493937212 */ /* 0x000fe400078e3cff */
.L_x_126:
[----:B------:R-:W-:Y:S05]  /*8870*/  BSYNC B1 ;  /* 0x0000000000017941 */ /* 0x000fea0003800000 */
.L_x_125:
[----:B-1----:R-:W-:Y:S05]  /*8880*/  VIADD R3, R48, 0x80 ;  /* 0x0000008030037836 */ /* 0x002fea0000000000 */
[----:B------:R-:W-:Y:S04]  /*8890*/  SHF.R.U32.HI R3, RZ, 0x15, R3 ;  /* 0x00000015ff037819 */ /* 0x000fe80000011603 */
[----:B------:R-:W-:Y:S11]  /*88a0*/  LOP3.LUT P0, RZ, R3, 0x3, R120, 0x48, !PT ;  /* 0x0000000303ff7812 */ /* 0x000ff60007804878 */
[----:B------:R-:W-:Y:S02]  /*88b0*/  @!UPT UIADD3 URZ, UPT, UPT, URZ, URZ, URZ ;  /* 0x000000fffffff290 */ /* 0x000fe4000fffe0ff */
[----:B------:R-:W-:Y:S05]  /*88c0*/  @!P0 BRA `(.L_x_130) ;  /* 0x0000000000408947 */ /* 0x000fea0003800000 */
[----:B------:R-:W1:Y:S01]  /*88d0*/  LDCU.64 UR8, c[0x4][0x70] ;  /* 0x01000e00ff0877ac */ /* 0x000e620008000a00 */
[----:B------:R-:W-:Y:S01]  /*88e0*/  MOV R3, 0x0 ;  /* 0x0000000000037802 */ /* 0x000fe20000000f00 */
[----:B------:R-:W-:Y:S02]  /*88f0*/  HFMA2 R12, -RZ, RZ, 0, 5.9604644775390625e-08 ;  /* 0x00000001ff0c7431 */ /* 0x000fe400000001ff */
[----:B------:R-:W-:Y:S02]  /*8900*/  IMAD.MOV.U32 R8, RZ, RZ, 0x192 ;  /* 0x00000192ff087424 */ /* 0x000fe400078e00ff */
[----:B------:R-:W-:Y:S01]  /*8910*/  IMAD.MOV.U32 R13, RZ, RZ, RZ ;  /* 0x000000ffff0d7224 */ /* 0x000fe200078e00ff */
[----:B------:R-:W2:Y:S01]  /*8920*/  LDCU.64 UR6, c[0x4][0x78] ;  /* 0x01000f00ff0677ac */ /* 0x000ea20008000a00 */
[----:B------:R-:W3:Y:S01]  /*8930*/  LDC.64 R2, c[0x4][R3] ;  /* 0x0100000003027b82 */ /* 0x000ee20000000a00 */
[----:B------:R-:W5:Y:S01]  /*8940*/  LDCU.64 UR4, c[0x4][0x10] ;  /* 0x01000200ff0477ac */ /* 0x000f620008000a00 */
[----:B-1----:R-:W-:Y:S01]  /*8950*/  MOV R5, UR9 ;  /* 0x0000000900057c02 */ /* 0x002fe20008000f00 */
[----:B------:R-:W-:Y:S01]  /*8960*/  IMAD.U32 R4, RZ, RZ, UR8 ;  /* 0x00000008ff047e24 */ /* 0x000fe2000f8e00ff */
[----:B--2---:R-:W-:Y:S01]  /*8970*/  MOV R7, UR7 ;  /* 0x0000000700077c02 */ /* 0x004fe20008000f00 */
[----:B------:R-:W-:Y:S01]  /*8980*/  IMAD.U32 R6, RZ, RZ, UR6 ;  /* 0x00000006ff067e24 */ /* 0x000fe2000f8e00ff */
[----:B-----5:R-:W-:Y:S01]  /*8990*/  MOV R11, UR5 ;  /* 0x00000005000b7c02 */ /* 0x020fe20008000f00 */
[----:B------:R-:W-:Y:S02]  /*89a0*/  IMAD.U32 R10, RZ, RZ, UR4 ;  /* 0x00000004ff0a7e24 */ /* 0x000fe4000f8e00ff */
[----:B------:R-:W-:Y:S07]  /*89b0*/  LEPC R20, `(.L_x_130) ;  /* 0x000000001014794e */ /* 0x000fee0000000000 */
[----:B---34-:R-:W-:Y:S05]  /*89c0*/  CALL.ABS.NOINC R2 ;  /* 0x0000000002007343 */ /* 0x018fea0003c00000 */
.L_x_130:
[----:B------:R-:W-:Y:S05]  /*89d0*/  WARPSYNC.ALL ;  /* 0x0000000000007948 */ /* 0x000fea0003800000 */
[----:B------:R-:W-:Y:S01]  /*89e0*/  R2UR UR4, R48 ;  /* 0x00000000300472ca */ /* 0x000fe200000e0000 */
[----:B------:R-:W-:Y:S01]  /*89f0*/  BSSY.RECONVERGENT B0, `(.L_x_131) ;  /* 0x0000067000007945 */ /* 0x000fe20003800200 */
[----:B------:R-:W-:Y:S02]  /*8a00*/  ISETP.NE.AND P6, PT, R136, RZ, PT ;  /* 0x000000ff8800720c */ /* 0x000fe40003fc5270 */
[----:B------:R-:W-:Y:S02]  /*8a10*/  ISETP.NE.AND P0, PT, R127, RZ, PT ;  /* 0x000000ff7f00720c */ /* 0x000fe40003f05270 */
[----:B------:R-:W-:Y:S02]  /*8a20*/  MOV R149, UR40 ;  /* 0x0000002800957c02 */ /* 0x000fe40008000f00 */
[----:B------:R-:W-:Y:S05]  /*8a30*/  MOV R148, UR37 ;  /* 0x0000002500947c02 */ /* 0x000fea0008000f00 */
[----:B------:R-:W1:Y:S02]  /*8a40*/  LDTM.x32 R4, tmem[UR4+0x80] ;  /* 0x00008004000479ee */ /* 0x000e6400082c0000 */
[----:B------:R-:W-:Y:S02]  /*8a50*/  @P6 LEA R149, R149, UR48, 0x3 ;  /* 0x0000003095956c11 */ /* 0x000fe4000f8e18ff */
[----:B------:R-:W-:Y:S02]  /*8a60*/  @P6 SHF.L.U32 R150, R147, 0x1f, RZ ;  /* 0x0000001f93966819 */ /* 0x000fe400000006ff */
[----:B------:R-:W-:Y:S04]  /*8a70*/  @P6 IADD3 R149, PT, PT, R149, 0x40, RZ ;  /* 0x0000004095956810 */ /* 0x000fe80007ffe0ff */
[----:B------:R-:W-:Y:S02]  /*8a80*/  @P6 PRMT R148, R148, 0x654, R149 ;  /* 0x0000065494946816 */ /* 0x000fe40000000095 */
[----:B------:R-:W-:Y:S01]  /*8a90*/  LEA R149, R142, UR48, 0x3 ;  /* 0x000000308e957c11 */ /* 0x000fe2000f8e18ff */
[C---:B-1----:R-:W-:Y:S01]  /*8aa0*/  FMUL R3, R46.reuse, R4 ;  /* 0x000000042e037220 */ /* 0x042fe20000400000 */
        /* <DEDUP_REMOVED lines=80> */
[----:B------:R-:W-:Y:S02]  /*8fb0*/  UIADD3 UR8, UP0, UPT, UR52, 0x680, URZ ;  /* 0x0000068034087890 */ /* 0x000fe4000ff1e0ff */
[----:B------:R-:W-:Y:S02]  /*8fc0*/  UIADD3 UR5, UPT, UPT, UR41, 0x80, URZ ;  /* 0x0000008029057890 */ /* 0x000fe4000fffe0ff */
[----:B------:R-:W-:Y:S01]  /*8fd0*/  MOV R121, UR10 ;  /* 0x0000000a00797c02 */ /* 0x000fe20008000f00 */
[----:B------:R-:W-:Y:S01]  /*8fe0*/  UIADD3.X UR9, UPT, UPT, URZ, UR53, URZ, UP0, !UPT ;  /* 0x00000035ff097290 */ /* 0x000fe200087fe4ff */
[----:B------:R-:W-:Y:S02]  /*8ff0*/  UMOV UR6, UR42 ;  /* 0x0000002a00067c82 */ /* 0x000fe40008000000 */
[----:B------:R-:W-:Y:S01]  /*9000*/  R2UR UR4, R121 ;  /* 0x00000000790472ca */ /* 0x000fe200000e0000 */
[----:B------:R-:W-:Y:S11]  /*9010*/  UMOV UR7, UR36 ;  /* 0x0000002400077c82 */ /* 0x000ff60008000000 */
[----:B------:R-:W-:Y:S01]  /*9020*/  @!UPT UIADD3 URZ, UPT, UPT, URZ, URZ, URZ ;  /* 0x000000fffffff290 */ /* 0x000fe2000fffe0ff */
[----:B------:R1:W-:Y:S01]  /*9030*/  UTMASTG.3D [UR4], [UR8] ;  /* 0x00000004080073b5 */ /* 0x0003e20008010000 */
[----:B------:R0:W-:Y:S01]  /*9040*/  UTMACMDFLUSH ;  /* 0x00000000000079b7 */ /* 0x0001e20000000000 */
[----:B-1----:R-:W-:Y:S04]  /*9050*/  DEPBAR.LE SB0, 0x1 ;  /* 0x000080400000791a */ /* 0x002fe80000000000 */
.L_x_132:
[----:B------:R-:W-:Y:S05]  /*9060*/  BSYNC.RECONVERGENT B0 ;  /* 0x0000000000007941 */ /* 0x000fea0003800200 */
.L_x_131:
        /* <DEDUP_REMOVED lines=21> */
.L_x_136:
[----:B------:R-:W-:Y:S05]  /*91c0*/  BSYNC B0 ;  /* 0x0000000000007941 */ /* 0x000fea0003800000 */
.L_x_135:
        /* <DEDUP_REMOVED lines=19> */
.L_x_134:
[----:B------:R-:W-:Y:S05]  /*9300*/  BSYNC B1 ;  /* 0x0000000000017941 */ /* 0x000fea0003800000 */
.L_x_133:
        /* <DEDUP_REMOVED lines=21> */
.L_x_138:
        /* <DEDUP_REMOVED lines=102> */
.L_x_140:
[----:B------:R-:W-:Y:S05]  /*9ac0*/  BSYNC.RECONVERGENT B0 ;  /* 0x0000000000007941 */ /* 0x000fea0003800200 */
.L_x_139:
        /* <DEDUP_REMOVED lines=21> */
.L_x_144:
[----:B------:R-:W-:Y:S05]  /*9c20*/  BSYNC B0 ;  /* 0x0000000000007941 */ /* 0x000fea0003800000 */
.L_x_143:
        /* <DEDUP_REMOVED lines=19> */
.L_x_142:
[----:B------:R-:W-:Y:S05]  /*9d60*/  BSYNC B1 ;  /* 0x0000000000017941 */ /* 0x000fea0003800000 */
.L_x_141:
        /* <DEDUP_REMOVED lines=21> */
.L_x_146:
[----:B------:R-:W-:Y:S05]  /*9ec0*/  WARPSYNC.ALL ;  /* 0x0000000000007948 */ /* 0x000fea0003800000 */
[----:B------:R-:W-:Y:S01]  /*9ed0*/  R2UR UR4, R48 ;  /* 0x00000000300472ca */ /* 0x000fe200000e0000 */
[----:B------:R-:W-:Y:S01]  /*9ee0*/  BSSY.RECONVERGENT B0, `(.L_x_147) ;  /* 0x0000064000007945 */ /* 0x000fe20003800200 */
[----:B------:R-:W-:Y:S02]  /*9ef0*/  ISETP.NE.AND P6, PT, R136, RZ, PT ;  /* 0x000000ff8800720c */ /* 0x000fe40003fc5270 */
[----:B---3--:R-:W-:Y:S02]  /*9f00*/  MOV R53, UR40 ;  /* 0x0000002800357c02 */ /* 0x008fe40008000f00 */
[----:B------:R-:W-:Y:S02]  /*9f10*/  MOV R148, UR37 ;  /* 0x0000002500947c02 */ /* 0x000fe40008000f00 */
[----:B------:R-:W-:Y:S05]  /*9f20*/  ISETP.NE.AND P0, PT, R127, RZ, PT ;  /* 0x000000ff7f00720c */ /* 0x000fea0003f05270 */
[----:B------:R-:W1:Y:S02]  /*9f30*/  LDTM.x32 R4, tmem[UR4+0xc0] ;  /* 0x0000c004000479ee */ /* 0x000e6400082c0000 */
[----:B------:R-:W-:Y:S04]  /*9f40*/  @P6 LEA R53, R53, UR48, 0x3 ;  /* 0x0000003035356c11 */ /* 0x000fe8000f8e18ff */
[----:B------:R-:W-:Y:S04]  /*9f50*/  @P6 IADD3 R53, PT, PT, R53, 0x40, RZ ;  /* 0x0000004035356810 */ /* 0x000fe80007ffe0ff */
[----:B------:R-:W-:Y:S01]  /*9f60*/  @P6 PRMT R148, R148, 0x654, R53 ;  /* 0x0000065494946816 */ /* 0x000fe20000000035 */
[C---:B-1----:R-:W-:Y:S01]  /*9f70*/  FMUL R3, R46.reuse, R4 ;  /* 0x000000042e037220 */ /* 0x042fe20000400000 */
[C---:B------:R-:W-:Y:S01]  /*9f80*/  FMUL R0, R46.reuse, R5 ;  /* 0x000000052e007220 */ /* 0x040fe20000400000 */
[C---:B------:R-:W-:Y:S01]  /*9f90*/  FMUL R5, R46.reuse, R6 ;  /* 0x000000062e057220 */ /* 0x040fe20000400000 */
[----:B------:R-:W-:Y:S01]  /*9fa0*/  FMUL R2, R46, R7 ;  /* 0x000000072e027220 */ /* 0x000fe20000400000 */
[C---:B----4-:R-:W-:Y:S01]  /*9fb0*/  FFMA R52, R50.reuse, R76, R3 ;  /* 0x0000004c32347223 */ /* 0x050fe20000000003 */
        /* <DEDUP_REMOVED lines=65> */
[----:B------:R-:W-:Y:S01]  /*a3d0*/  FFMA R59, R50, R107, R0 ;  /* 0x0000006b323b7223 */ /* 0x000fe20000000000 */
[----:B---3--:R-:W-:Y:S02]  /*a3e0*/  LEA R60, R142, UR48, 0x3 ;  /* 0x000000308e3c7c11 */ /* 0x008fe4000f8e18ff */
[----:B------:R-:W-:Y:S02]  /*a3f0*/  @P6 SHF.L.U32 R61, R147, 0x1f, RZ ;  /* 0x0000001f933d6819 */ /* 0x000fe400000006ff */
        /* <DEDUP_REMOVED lines=18> */
.L_x_148:
[----:B------:R-:W-:Y:S05]  /*a520*/  BSYNC.RECONVERGENT B0 ;  /* 0x0000000000007941 */ /* 0x000fea0003800200 */
.L_x_147:
        /* <DEDUP_REMOVED lines=21> */
.L_x_152:
[----:B------:R-:W-:Y:S05]  /*a680*/  BSYNC B0 ;  /* 0x0000000000007941 */ /* 0x000fea0003800000 */
.L_x_151:
[----:B------:R-:W-:Y:S11]  /*a690*/  ISETP.NE.AND P0, PT, R146, RZ, PT ;  /* 0x000000ff9200720c */ /* 0x000ff60003f05270 */
[----:B------:R-:W-:Y:S02]  /*a6a0*/  @!UPT UIADD3 URZ, UPT, UPT, URZ, URZ, URZ ;  /* 0x000000fffffff290 */ /* 0x000fe4000fffe0ff */
[----:B------:R2:W3:Y:S01]  /*a6b0*/  @P0 LDS.128 R76, [R142+UR48+0x400] ;  /* 0x000400308e4c0984 */ /* 0x0004e20008000c00 */
[----:B------:R-:W-:Y:S01]  /*a6c0*/  @P0 IMAD.IADD R6, R143, 0x1, R2 ;  /* 0x000000018f060824 */ /* 0x000fe200078e0202 */
        /* <DEDUP_REMOVED lines=10> */
.L_x_150:
[----:B------:R-:W-:Y:S05]  /*a770*/  BSYNC B1 ;  /* 0x0000000000017941 */ /* 0x000fea0003800000 */
.L_x_149:
        /* <DEDUP_REMOVED lines=21> */
.L_x_154:
[----:B------:R-:W-:Y:S01]  /*a8d0*/  ISETP.NE.AND P0, PT, R127, RZ, PT ;  /* 0x000000ff7f00720c */ /* 0x000fe20003f05270 */
[----:B------:R-:W-:Y:S05]  /*a8e0*/  WARPSYNC.ALL ;  /* 0x0000000000007948 */ /* 0x000fea0003800000 */
[----:B------:R-:W-:Y:S01]  /*a8f0*/  R2UR UR4, R48 ;  /* 0x00000000300472ca */ /* 0x000fe200000e0000 */
[----:B------:R-:W-:Y:S01]  /*a900*/  BSSY.RECONVERGENT B0, `(.L_x_155) ;  /* 0x0000060000007945 */ /* 0x000fe20003800200 */
[----:B------:R-:W-:Y:S11]  /*a910*/  R2UR UR5, R140 ;  /* 0x000000008c0572ca */ /* 0x000ff600000e0000 */
[----:B------:R-:W2:Y:S01]  /*a920*/  LDTM.x32 R4, tmem[UR4+0xe0] ;  /* 0x0000e004000479ee */ /* 0x000ea200082c0000 */
[----:B------:R-:W-:Y:S01]  /*a930*/  NOP ;  /* 0x0000000000007918 */ /* 0x000fe20000000000 */
[----:B------:R-:W-:Y:S04]  /*a940*/  UIADD3 UR5, UPT, UPT, UR5, 0xa0, URZ ;  /* 0x000000a005057890 */ /* 0x000fe8000fffe0ff */
[----:B------:R-:W-:Y:S09]  /*a950*/  UPRMT UR5, UR37, 0x654, UR5 ;  /* 0x0000065425057896 */ /* 0x000ff20008000005 */
[----:B--2---:R-:W-:Y:S01]  /*a960*/  SYNCS.ARRIVE.TRANS64.RED.A1T0 RZ, [UR5], RZ ;  /* 0x000000ffffff79a7 */ /* 0x004fe20008100405 */
[C---:B------:R-:W-:Y:S01]  /*a970*/  FMUL R3, R46.reuse, R4 ;  /* 0x000000042e037220 */ /* 0x040fe20000400000 */
        /* <DEDUP_REMOVED lines=11> */
[----:B------:R-:W-:Y:S01]  /*aa30*/  STS.128 [R139+UR48+0xc400], R52 ;  /* 0x00c400348b007988 */ /* 0x000fe20008000c30 */
        /* <DEDUP_REMOVED lines=8> */
[----:B------:R-:W-:Y:S01]  /*aac0*/  STS.128 [R138+0xc400], R56 ;  /* 0x00c400388a007388 */ /* 0x000fe20000000c00 */
        /* <DEDUP_REMOVED lines=34> */
[C---:B------:R-:W-:Y:S01]  /*acf0*/  FMUL R26, R46.reuse, R31 ;  /* 0x0000001f2e1a7220 */ /* 0x040fe20000400000 */
[C---:B------:R-:W-:Y:S01]  /*ad00*/  FMUL R31, R46.reuse, R32 ;  /* 0x000000202e1f7220 */ /* 0x040fe20000400000 */
[C---:B------:R-:W-:Y:S01]  /*ad10*/  FMUL R28, R46.reuse, R33 ;  /* 0x000000212e1c7220 */ /* 0x040fe20000400000 */
[----:B------:R-:W-:Y:S01]  /*ad20*/  FMUL R33, R46, R34 ;  /* 0x000000222e217220 */ /* 0x000fe20000400000 */
[----:B------:R2:W-:Y:S01]  /*ad30*/  STS.128 [R133+0xc400], R16 ;  /* 0x00c4001085007388 */ /* 0x0005e20000000c00 */
[C---:B-1----:R-:W-:Y:S01]  /*ad40*/  FFMA R4, R50.reuse, R100, R27 ;  /* 0x0000006432047223 */ /* 0x042fe2000000001b */
[C---:B------:R-:W-:Y:S01]  /*ad50*/  FFMA R5, R50.reuse, R101, R24 ;  /* 0x0000006532057223 */ /* 0x040fe20000000018 */
[C---:B------:R-:W-:Y:S01]  /*ad60*/  FFMA R6, R50.reuse, R102, R29 ;  /* 0x0000006632067223 */ /* 0x040fe2000000001d */
[----:B------:R-:W-:Y:S01]  /*ad70*/  FFMA R7, R50, R103, R26 ;  /* 0x0000006732077223 */ /* 0x000fe2000000001a */
[----:B------:R-:W-:Y:S01]  /*ad80*/  FMUL R30, R46, R35 ;  /* 0x000000232e1e7220 */ /* 0x000fe20000400000 */
[C---:B------:R-:W-:Y:S01]  /*ad90*/  FFMA R20, R50.reuse, R104, R31 ;  /* 0x0000006832147223 */ /* 0x040fe2000000001f */
        /* <DEDUP_REMOVED lines=22> */
.L_x_156:
[----:B------:R-:W-:Y:S05]  /*af00*/  BSYNC.RECONVERGENT B0 ;  /* 0x0000000000007941 */ /* 0x000fea0003800200 */
.L_x_155:
[----:B------:R-:W-:Y:S01]  /*af10*/  BAR.SYNC.DEFER_BLOCKING 0x1, 0x80 ;  /* 0x0042000000007b1d */ /* 0x000fe20000010000 */
[----:B------:R-:W-:Y:S01]  /*af20*/  UISETP.NE.AND UP0, UPT, UR49, -0x8, UPT ;  /* 0xfffffff83100788c */ /* 0x000fe2000bf05270 */
[----:B------:R-:W-:Y:S08]  /*af30*/  IADD3 R44, PT, PT, R44, 0x1, RZ ;  /* 0x000000012c2c7810 */ /* 0x000ff00007ffe0ff */
[----:B------:R-:W-:Y:S05]  /*af40*/  BRA.U !UP0, `(.L_x_157) ;  /* 0x0000000108287547 */ /* 0x000fea000b800000 */
[----:B------:R-:W-:Y:S01]  /*af50*/  ISETP.NE.AND P0, PT, R136, RZ, PT ;  /* 0x000000ff8800720c */ /* 0x000fe20003f05270 */
[----:B------:R-:W-:Y:S01]  /*af60*/  IMAD.U32 R3, RZ, RZ, UR51 ;  /* 0x00000033ff037e24 */ /* 0x000fe2000f8e00ff */
[----:B------:R-:W-:Y:S01]  /*af70*/  UIADD3 UR51, UPT, UPT, UR51, 0x1, URZ ;  /* 0x0000000133337890 */ /* 0x000fe2000fffe0ff */
[----:B------:R-:W-:Y:S03]  /*af80*/  IMAD.U32 R0, RZ, RZ, UR37 ;  /* 0x00000025ff007e24 */ /* 0x000fe6000f8e00ff */
[----:B------:R-:W-:Y:S04]  /*af90*/  UISETP.NE.AND UP0, UPT, UR51, 0x4, UPT ;  /* 0x000000043300788c */ /* 0x000fe8000bf05270 */
[----:B------:R-:W-:Y:S03]  /*afa0*/  USEL UR51, UR51, URZ, UP0 ;  /* 0x000000ff33337287 */ /* 0x000fe60008000000 */
[----:B------:R-:W-:Y:S05]  /*afb0*/  @P0 LEA R3, R3, UR48, 0x3 ;  /* 0x0000003003030c11 */ /* 0x000fea000f8e18ff */
[----:B------:R-:W-:Y:S05]  /*afc0*/  @P0 VIADD R3, R3, 0x40 ;  /* 0x0000004003030836 */ /* 0x000fea0000000000 */
[----:B------:R-:W-:Y:S04]  /*afd0*/  @P0 PRMT R0, R0, 0x654, R3 ;  /* 0x0000065400000816 */ /* 0x000fe80000000003 */
[----:B------:R1:W-:Y:S03]  /*afe0*/  @P0 SYNCS.ARRIVE.TRANS64.RED.A1T0 RZ, [R0+URZ], RZ ;  /* 0x000000ff00ff09a7 */ /* 0x0003e600081004ff */
.L_x_157:
[----:B------:R-:W-:Y:S01]  /*aff0*/  ISETP.NE.AND P2, PT, R128, RZ, PT ;  /* 0x000000ff8000720c */ /* 0x000fe20003f45270 */
[----:B------:R-:W-:Y:S01]  /*b000*/  UIADD3 UR49, UPT, UPT, UR49, 0x8, URZ ;  /* 0x0000000831317890 */ /* 0x000fe2000fffe0ff */
[----:B------:R-:W-:Y:S01]  /*b010*/  ISETP.NE.AND P0, PT, R130, 0x2, PT ;  /* 0x000000028200780c */ /* 0x000fe20003f05270 */
[----:B--2---:R-:W-:Y:S01]  /*b020*/  IMAD.IADD R20, R43, 0x1, R49 ;  /* 0x000000012b147824 */ /* 0x004fe200078e0231 */
[----:B------:R-:W-:Y:S01]  /*b030*/  ISETP.NE.AND P1, PT, R44, 0x2, PT ;  /* 0x000000022c00780c */ /* 0x000fe20003f25270 */
[----:B------:R-:W-:Y:S01]  /*b040*/  IMAD.IADD R21, R45, 0x1, R114 ;  /* 0x000000012d157824 */ /* 0x000fe200078e0272 */
[----:B-1----:R-:W-:Y:S02]  /*b050*/  SEL R0, RZ, 0x1, P0 ;  /* 0x00000001ff007807 */ /* 0x002fe40000000000 */
[----:B------:R-:W-:Y:S02]  /*b060*/  SEL R3, RZ, 0x1, P1 ;  /* 0x00000001ff037807 */ /* 0x000fe40000800000 */
[----:B------:R-:W-:Y:S02]  /*b070*/  LOP3.LUT R123, R123, R0, RZ, 0x3c, !PT ;  /* 0x000000007b7b7212 */ /* 0x000fe400078e3cff */
[----:B------:R-:W-:Y:S02]  /*b080*/  LOP3.LUT R124, R124, R3, RZ, 0x3c, !PT ;  /* 0x000000037c7c7212 */ /* 0x000fe400078e3cff */
[----:B------:R-:W-:Y:S02]  /*b090*/  @P2 R2UR UR36, R122 ;  /* 0x000000007a2422ca */ /* 0x000fe400000e0000 */
[----:B------:R-:W-:Y:S02]  /*b0a0*/  SEL R130, R130, RZ, P0 ;  /* 0x000000ff82827207 */ /* 0x000fe40000000000 */
[----:B------:R-:W-:Y:S01]  /*b0b0*/  SEL R44, R44, RZ, P1 ;  /* 0x000000ff2c2c7207 */ /* 0x000fe20000800000 */
[----:B------:R-:W-:Y:S10]  /*b0c0*/  @P2 BRA `(.L_x_158) ;  /* 0xffffff9c00c02947 */ /* 0x000ff4000383ffff */
[----:B------:R-:W-:-:S09]  /*b0d0*/  UISETP.NE.AND UP0, UPT, UR50, URZ, UPT ;  /* 0x000000ff3200728c */ /* 0x000fd2000bf05270 */
[----:B------:R-:W-:Y:S05]  /*b0e0*/  BRA.U !UP0, `(.L_x_159) ;  /* 0x0000000108487547 */ /* 0x000fea000b800000 */
[----:B------:R-:W1:Y:S02]  /*b0f0*/  LDCU.64 UR4, c[0x0][0x890] ;  /* 0x00011200ff0477ac */ /* 0x000e640008000a00 */
[----:B-1----:R-:W-:-:S04]  /*b100*/  UISETP.NE.U32.AND UP0, UPT, UR4, URZ, UPT ;  /* 0x000000ff0400728c */ /* 0x002fc8000bf05070 */
[----:B------:R-:W-:-:S09]  /*b110*/  UISETP.NE.AND.EX UP0, UPT, UR5, URZ, UPT, UP0 ;  /* 0x000000ff0500728c */ /* 0x000fd2000bf05300 */
[----:B------:R-:W-:Y:S05]  /*b120*/  BRA.U UP0, `(.L_x_160) ;  /* 0x00000001000c7547 */ /* 0x000fea000b800000 */
[----:B------:R-:W-:-:S13]  /*b130*/  FSETP.NEU.AND P0, PT, R50, RZ, PT ;  /* 0x000000ff3200720b */ /* 0x000fda0003f0d000 */
[----:B------:R-:W-:Y:S05]  /*b140*/  @!P0 EXIT ;  /* 0x000000000000894d */ /* 0x000fea0003800000 */
[----:B------:R-:W-:Y:S05]  /*b150*/  BRA `(.L_x_159) ;  /* 0x00000000002c7947 */ /* 0x000fea0003800000 */
.L_x_160:
[----:B------:R-:W-:Y:S01]  /*b160*/  ISETP.NE.AND P0, PT, R129, RZ, PT ;  /* 0x000000ff8100720c */ /* 0x000fe20003f05270 */
[----:B------:R-:W-:-:S12]  /*b170*/  BSSY.RECONVERGENT B0, `(.L_x_159) ;  /* 0x0000009000007945 */ /* 0x000fd80003800200 */
[----:B------:R-:W-:Y:S05]  /*b180*/  @P0 BRA `(.L_x_161) ;  /* 0x0000000000140947 */ /* 0x000fea0003800000 */
[----:B------:R-:W1:Y:S02]  /*b190*/  LDCU.64 UR4, c[0x0][0x888] ;  /* 0x00011100ff0477ac */ /* 0x000e640008000a00 */
[----:B-1----:R-:W-:-:S04]  /*b1a0*/  ISETP.NE.U32.AND P0, PT, RZ, UR4, PT ;  /* 0x00000004ff007c0c */ /* 0x002fc8000bf05070 */
[----:B------:R-:W-:-:S13]  /*b1b0*/  ISETP.NE.AND.EX P0, PT, RZ, UR5, PT, P0 ;  /* 0x00000005ff007c0c */ /* 0x000fda000bf05300 */
[----:B------:R-:W-:Y:S05]  /*b1c0*/  @!P0 EXIT ;  /* 0x000000000000894d */ /* 0x000fea0003800000 */
[----:B------:R-:W-:Y:S05]  /*b1d0*/  BRA `(.L_x_162) ;  /* 0x0000000000087947 */ /* 0x000fea0003800000 */
.L_x_161:
[----:B------:R-:W-:-:S13]  /*b1e0*/  FSETP.NEU.AND P0, PT, R50, RZ, PT ;  /* 0x000000ff3200720b */ /* 0x000fda0003f0d000 */
[----:B------:R-:W-:Y:S05]  /*b1f0*/  @!P0 EXIT ;  /* 0x000000000000894d */ /* 0x000fea0003800000 */
.L_x_162:
[----:B------:R-:W-:Y:S05]  /*b200*/  BSYNC.RECONVERGENT B0 ;  /* 0x0000000000007941 */ /* 0x000fea0003800200 */
.L_x_159:
[----:B------:R-:W-:Y:S01]  /*b210*/  ULEA UR4, UR51, UR48, 0x3 ;  /* 0x0000003033047291 */ /* 0x000fe2000f8e18ff */
[----:B------:R-:W-:-:S04]  /*b220*/  DEPBAR.LE SB0, 0x0 ;  /* 0x000080000000791a */ /* 0x000fc80000000000 */
[----:B------:R-:W-:-:S04]  /*b230*/  UIADD3 UR4, UPT, UPT, UR4, 0x40, URZ ;  /* 0x0000004004047890 */ /* 0x000fc8000fffe0ff */
[----:B------:R-:W-:-:S09]  /*b240*/  UPRMT UR4, UR37, 0x654, UR4 ;  /* 0x0000065425047896 */ /* 0x000fd20008000004 */
[----:B------:R-:W-:Y:S01]  /*b250*/  SYNCS.ARRIVE.TRANS64.RED.A1T0 RZ, [UR4], RZ ;  /* 0x000000ffffff79a7 */ /* 0x000fe20008100404 */
[----:B------:R-:W-:Y:S05]  /*b260*/  EXIT ;  /* 0x000000000000794d */ /* 0x000fea0003800000 */
.L_x_19:
[----:B--2---:R2:W1:Y:S02]  /*b270*/  SYNCS.PHASECHK.TRANS64.TRYWAIT P0, [R3+URZ+0xc0], R2 ;  /* 0x0000c002030075a7 */ /* 0x00446400080011ff */
[----:B-1----:R-:W-:Y:S05]  /*b280*/  @!P0 NANOSLEEP.SYNCS 0x989680 ;  /* 0x009896800000895d */ /* 0x002fea0003900000 */
[----:B------:R-:W1:Y:S02]  /*b290*/  @!P0 SYNCS.PHASECHK.TRANS64 P0, [R3+URZ+0xc0], R2 ;  /* 0x0000c002030085a7 */ /* 0x000e6400080010ff */
[----:B-1----:R-:W-:Y:S05]  /*b2a0*/  @!P0 BRA `(.L_x_19) ;  /* 0xfffffffc00f08947 */ /* 0x002fea000383ffff */
[----:B------:R-:W-:Y:S05]  /*b2b0*/  BRA `(.L_x_163) ;  /* 0xffffff6000a87947 */ /* 0x000fea000383ffff */
.L_x_22:
[----:B-1----:R-:W-:-:S07]  /*b2c0*/  MOV R2, UR33 ;  /* 0x0000002100027c02 */ /* 0x002fce0008000f00 */
.L_x_164:
[----:B-1----:R1:W2:Y:S02]  /*b2d0*/  SYNCS.PHASECHK.TRANS64.TRYWAIT P0, [R2+URZ+0x10], R5 ;  /* 0x00001005020075a7 */ /* 0x0022a400080011ff */
[----:B--2---:R-:W-:Y:S05]  /*b2e0*/  @!P0 NANOSLEEP.SYNCS 0x989680 ;  /* 0x009896800000895d */ /* 0x004fea0003900000 */
[----:B------:R-:W2:Y:S02]  /*b2f0*/  @!P0 SYNCS.PHASECHK.TRANS64 P0, [R2+URZ+0x10], R5 ;  /* 0x00001005020085a7 */ /* 0x000ea400080010ff */
[----:B--2---:R-:W-:Y:S05]  /*b300*/  @!P0 BRA `(.L_x_164) ;  /* 0xfffffffc00f08947 */ /* 0x004fea000383ffff */
[----:B------:R-:W-:Y:S05]  /*b310*/  BRA `(.L_x_21) ;  /* 0xffffff6000f87947 */ /* 0x000fea000383ffff */
.L_x_28:
[----:B-1----:R-:W-:-:S07]  /*b320*/  MOV R2, UR17 ;  /* 0x0000001100027c02 */ /* 0x002fce0008000f00 */
.L_x_165:
[----:B-1----:R1:W2:Y:S02]  /*b330*/  SYNCS.PHASECHK.TRANS64.TRYWAIT P0, [R2+URZ+0x10], R5 ;  /* 0x00001005020075a7 */ /* 0x0022a400080011ff */
[----:B--2---:R-:W-:Y:S05]  /*b340*/  @!P0 NANOSLEEP.SYNCS 0x989680 ;  /* 0x009896800000895d */ /* 0x004fea0003900000 */
[----:B------:R-:W2:Y:S02]  /*b350*/  @!P0 SYNCS.PHASECHK.TRANS64 P0, [R2+URZ+0x10], R5 ;  /* 0x00001005020085a7 */ /* 0x000ea400080010ff */
[----:B--2---:R-:W-:Y:S05]  /*b360*/  @!P0 BRA `(.L_x_165) ;  /* 0xfffffffc00f08947 */ /* 0x004fea000383ffff */
[----:B------:R-:W-:Y:S05]  /*b370*/  BRA `(.L_x_27) ;  /* 0xffffff6400a07947 */ /* 0x000fea000383ffff */
.L_x_32:
[----:B-1----:R1:W2:Y:S02]  /*b380*/  SYNCS.PHASECHK.TRANS64.TRYWAIT P0, [R2+URZ+0x70], R3 ;  /* 0x00007003020075a7 */ /* 0x0022a400080011ff */
[----:B--2---:R-:W-:Y:S05]  /*b390*/  @!P0 NANOSLEEP.SYNCS 0x989680 ;  /* 0x009896800000895d */ /* 0x004fea0003900000 */
[----:B------:R-:W2:Y:S02]  /*b3a0*/  @!P0 SYNCS.PHASECHK.TRANS64 P0, [R2+URZ+0x70], R3 ;  /* 0x00007003020085a7 */ /* 0x000ea400080010ff */
[----:B--2---:R-:W-:Y:S05]  /*b3b0*/  @!P0 BRA `(.L_x_32) ;  /* 0xfffffffc00f08947 */ /* 0x004fea000383ffff */
[----:B------:R-:W-:Y:S05]  /*b3c0*/  BRA `(.L_x_166) ;  /* 0xffffff6800307947 */ /* 0x000fea000383ffff */
.L_x_36:
[----:B----4-:R-:W-:-:S07]  /*b3d0*/  MOV R0, UR4 ;  /* 0x0000000400007c02 */ /* 0x010fce0008000f00 */
.L_x_167:
[----:B-1----:R1:W2:Y:S02]  /*b3e0*/  SYNCS.PHASECHK.TRANS64.TRYWAIT P0, [R0+URZ], R3 ;  /* 0x00000003000075a7 */ /* 0x0022a400080011ff */
[----:B--2---:R-:W-:Y:S05]  /*b3f0*/  @!P0 NANOSLEEP.SYNCS 0x989680 ;  /* 0x009896800000895d */ /* 0x004fea0003900000 */
[----:B------:R-:W2:Y:S02]  /*b400*/  @!P0 SYNCS.PHASECHK.TRANS64 P0, [R0+URZ], R3 ;  /* 0x00000003000085a7 */ /* 0x000ea400080010ff */
[----:B--2---:R-:W-:Y:S05]  /*b410*/  @!P0 BRA `(.L_x_167) ;  /* 0xfffffffc00f08947 */ /* 0x004fea000383ffff */
[----:B------:R-:W-:Y:S05]  /*b420*/  BRA `(.L_x_168) ;  /* 0xffffff6c00a07947 */ /* 0x000fea000383ffff */
.L_x_39:
[----:B-1----:R1:W2:Y:S02]  /*b430*/  SYNCS.PHASECHK.TRANS64.TRYWAIT P0, [R0+URZ+0xb0], R5 ;  /* 0x0000b005000075a7 */ /* 0x0022a400080011ff */
[----:B--2---:R-:W-:Y:S05]  /*b440*/  @!P0 NANOSLEEP.SYNCS 0x989680 ;  /* 0x009896800000895d */ /* 0x004fea0003900000 */
[----:B------:R-:W2:Y:S02]  /*b450*/  @!P0 SYNCS.PHASECHK.TRANS64 P0, [R0+URZ+0xb0], R5 ;  /* 0x0000b005000085a7 */ /* 0x000ea400080010ff */
[----:B--2---:R-:W-:Y:S05]  /*b460*/  @!P0 BRA `(.L_x_39) ;  /* 0xfffffffc00f08947 */ /* 0x004fea000383ffff */
[----:B------:R-:W-:Y:S05]  /*b470*/  BRA `(.L_x_169) ;  /* 0xffffff6c00fc7947 */ /* 0x000fea000383ffff */
.L_x_40:
[----:B------:R-:W-:-:S07]  /*b480*/  MOV R0, UR5 ;  /* 0x0000000500007c02 */ /* 0x000fce0008000f00 */
.L_x_170:
[----:B-1----:R1:W2:Y:S02]  /*b490*/  SYNCS.PHASECHK.TRANS64.TRYWAIT P0, [R0+URZ+0x80], R5 ;  /* 0x00008005000075a7 */ /* 0x0022a400080011ff */
[----:B--2---:R-:W-:Y:S05]  /*b4a0*/  @!P0 NANOSLEEP.SYNCS 0x989680 ;  /* 0x009896800000895d */ /* 0x004fea0003900000 */
[----:B------:R-:W2:Y:S02]  /*b4b0*/  @!P0 SYNCS.PHASECHK.TRANS64 P0, [R0+URZ+0x80], R5 ;  /* 0x00008005000085a7 */ /* 0x000ea400080010ff */
[----:B--2---:R-:W-:Y:S05]  /*b4c0*/  @!P0 BRA `(.L_x_170) ;  /* 0xfffffffc00f08947 */ /* 0x004fea000383ffff */
[----:B------:R-:W-:Y:S05]  /*b4d0*/  BRA `(.L_x_171) ;  /* 0xffffff70000c7947 */ /* 0x000fea000383ffff */
.L_x_41:
[----:B-1----:R1:W2:Y:S02]  /*b4e0*/  SYNCS.PHASECHK.TRANS64.TRYWAIT P1, [R0+URZ+0x70], R5 ;  /* 0x00007005000075a7 */ /* 0x0022a400080211ff */
[----:B--2---:R-:W-:Y:S05]  /*b4f0*/  @!P1 NANOSLEEP.SYNCS 0x989680 ;  /* 0x009896800000995d */ /* 0x004fea0003900000 */
[----:B------:R-:W2:Y:S02]  /*b500*/  @!P1 SYNCS.PHASECHK.TRANS64 P1, [R0+URZ+0x70], R5 ;  /* 0x00007005000095a7 */ /* 0x000ea400080210ff */
[----:B--2---:R-:W-:Y:S05]  /*b510*/  @!P1 BRA `(.L_x_41) ;  /* 0xfffffffc00f09947 */ /* 0x004fea000383ffff */
[----:B------:R-:W-:Y:S05]  /*b520*/  BRA `(.L_x_172) ;  /* 0xffffff70003c7947 */ /* 0x000fea000383ffff */
.L_x_44:
[----:B------:R-:W-:-:S07]  /*b530*/  MOV R0, UR5 ;  /* 0x0000000500007c02 */ /* 0x000fce0008000f00 */
.L_x_173:
[----:B-1----:R1:W2:Y:S02]  /*b540*/  SYNCS.PHASECHK.TRANS64.TRYWAIT P0, [R0+URZ+0x80], R3 ;  /* 0x00008003000075a7 */ /* 0x0022a400080011ff */
[----:B--2---:R-:W-:Y:S05]  /*b550*/  @!P0 NANOSLEEP.SYNCS 0x989680 ;  /* 0x009896800000895d */ /* 0x004fea0003900000 */
[----:B------:R-:W2:Y:S02]  /*b560*/  @!P0 SYNCS.PHASECHK.TRANS64 P0, [R0+URZ+0x80], R3 ;  /* 0x00008003000085a7 */ /* 0x000ea400080010ff */
[----:B--2---:R-:W-:Y:S05]  /*b570*/  @!P0 BRA `(.L_x_173) ;  /* 0xfffffffc00f08947 */ /* 0x004fea000383ffff */
[----:B------:R-:W-:Y:S05]  /*b580*/  BRA `(.L_x_43) ;  /* 0xffffff7000907947 */ /* 0x000fea000383ffff */
.L_x_51:
[----:B-1----:R1:W2:Y:S02]  /*b590*/  SYNCS.PHASECHK.TRANS64.TRYWAIT P1, [R0+URZ+0x70], R5 ;  /* 0x00007005000075a7 */ /* 0x0022a400080211ff */
[----:B--2---:R-:W-:Y:S05]  /*b5a0*/  @!P1 NANOSLEEP.SYNCS 0x989680 ;  /* 0x009896800000995d */ /* 0x004fea0003900000 */
[----:B------:R-:W2:Y:S02]  /*b5b0*/  @!P1 SYNCS.PHASECHK.TRANS64 P1, [R0+URZ+0x70], R5 ;  /* 0x00007005000095a7 */ /* 0x000ea400080210ff */
[----:B--2---:R-:W-:Y:S05]  /*b5c0*/  @!P1 BRA `(.L_x_51) ;  /* 0xfffffffc00f09947 */ /* 0x004fea000383ffff */
[----:B------:R-:W-:Y:S05]  /*b5d0*/  BRA `(.L_x_174) ;  /* 0xffffff7800007947 */ /* 0x000fea000383ffff */
.L_x_52:
[----:B------:R-:W-:-:S07]  /*b5e0*/  MOV R3, UR7 ;  /* 0x0000000700037c02 */ /* 0x000fce0008000f00 */
.L_x_175:
[----:B-1----:R1:W2:Y:S02]  /*b5f0*/  SYNCS.PHASECHK.TRANS64.TRYWAIT P0, [R3+URZ+0xa0], R0 ;  /* 0x0000a000030075a7 */ /* 0x0022a400080011ff */
[----:B--2---:R-:W-:Y:S05]  /*b600*/  @!P0 NANOSLEEP.SYNCS 0x989680 ;  /* 0x009896800000895d */ /* 0x004fea0003900000 */
[----:B------:R-:W2:Y:S02]  /*b610*/  @!P0 SYNCS.PHASECHK.TRANS64 P0, [R3+URZ+0xa0], R0 ;  /* 0x0000a000030085a7 */ /* 0x000ea400080010ff */
[----:B--2---:R-:W-:Y:S05]  /*b620*/  @!P0 BRA `(.L_x_175) ;  /* 0xfffffffc00f08947 */ /* 0x004fea000383ffff */
[----:B------:R-:W-:Y:S05]  /*b630*/  BRA `(.L_x_176) ;  /* 0xffffff7800387947 */ /* 0x000fea000383ffff */
.L_x_55:
[----:B------:R-:W-:Y:S07]  /*b640*/  MOV R0, UR6 ;  /* 0x0000000600007c02 */ /* 0x000fee0008000f00 */
.L_x_177:
[----:B-1----:R1:W2:Y:S02]  /*b650*/  SYNCS.PHASECHK.TRANS64.TRYWAIT P0, [R0+URZ], R3 ;  /* 0x00000003000075a7 */ /* 0x0022a400080011ff */
[----:B--2---:R-:W-:Y:S05]  /*b660*/  @!P0 NANOSLEEP.SYNCS 0x989680 ;  /* 0x009896800000895d */ /* 0x004fea0003900000 */
[----:B------:R-:W2:Y:S02]  /*b670*/  @!P0 SYNCS.PHASECHK.TRANS64 P0, [R0+URZ], R3 ;  /* 0x00000003000085a7 */ /* 0x000ea400080010ff */
[----:B--2---:R-:W-:Y:S05]  /*b680*/  @!P0 BRA `(.L_x_177) ;  /* 0xfffffffc00f08947 */ /* 0x004fea000383ffff */
[----:B------:R-:W-:Y:S05]  /*b690*/  BRA `(.L_x_54) ;  /* 0xffffff7800547947 */ /* 0x000fea000383ffff */
.L_x_58:
[----:B------:R-:W-:-:S07]  /*b6a0*/  MOV R0, UR6 ;  /* 0x0000000600007c02 */ /* 0x000fce0008000f00 */
.L_x_178:
[----:B--2---:R2:W4:Y:S02]  /*b6b0*/  SYNCS.PHASECHK.TRANS64.TRYWAIT P0, [R0+URZ], R3 ;  /* 0x00000003000075a7 */ /* 0x00452400080011ff */
[----:B----4-:R-:W-:Y:S05]  /*b6c0*/  @!P0 NANOSLEEP.SYNCS 0x989680 ;  /* 0x009896800000895d */ /* 0x010fea0003900000 */
[----:B------:R-:W4:Y:S02]  /*b6d0*/  @!P0 SYNCS.PHASECHK.TRANS64 P0, [R0+URZ], R3 ;  /* 0x00000003000085a7 */ /* 0x000f2400080010ff */
[----:B----4-:R-:W-:Y:S05]  /*b6e0*/  @!P0 BRA `(.L_x_178) ;  /* 0xfffffffc00f08947 */ /* 0x010fea000383ffff */
[----:B------:R-:W-:Y:S05]  /*b6f0*/  BRA `(.L_x_179) ;  /* 0xffffff7c00307947 */ /* 0x000fea000383ffff */
.L_x_59:
[----:B------:R-:W-:-:S07]  /*b700*/  MOV R0, UR7 ;  /* 0x0000000700007c02 */ /* 0x000fce0008000f00 */
.L_x_180:
[----:B-1----:R1:W2:Y:S02]  /*b710*/  SYNCS.PHASECHK.TRANS64.TRYWAIT P0, [R0+URZ], R3 ;  /* 0x00000003000075a7 */ /* 0x0022a400080011ff */
[----:B--2---:R-:W-:Y:S05]  /*b720*/  @!P0 NANOSLEEP.SYNCS 0x989680 ;  /* 0x009896800000895d */ /* 0x004fea0003900000 */
[----:B------:R-:W2:Y:S02]  /*b730*/  @!P0 SYNCS.PHASECHK.TRANS64 P0, [R0+URZ], R3 ;  /* 0x00000003000085a7 */ /* 0x000ea400080010ff */
[----:B--2---:R-:W-:Y:S05]  /*b740*/  @!P0 BRA `(.L_x_180) ;  /* 0xfffffffc00f08947 */ /* 0x004fea000383ffff */
[----:B------:R-:W-:Y:S05]  /*b750*/  BRA `(.L_x_181) ;  /* 0xffffff7c003c7947 */ /* 0x000fea000383ffff */
.L_x_64:
[----:B--2---:R2:W3:Y:S02]  /*b760*/  SYNCS.PHASECHK.TRANS64.TRYWAIT P0, [R0+URZ+0x70], R3 ;  /* 0x00007003000075a7 */ /* 0x0044e400080011ff */
[----:B---3--:R-:W-:Y:S05]  /*b770*/  @!P0 NANOSLEEP.SYNCS 0x989680 ;  /* 0x009896800000895d */ /* 0x008fea0003900000 */
[----:B------:R-:W3:Y:S02]  /*b780*/  @!P0 SYNCS.PHASECHK.TRANS64 P0, [R0+URZ+0x70], R3 ;  /* 0x00007003000085a7 */ /* 0x000ee400080010ff */
[----:B---3--:R-:W-:Y:S05]  /*b790*/  @!P0 BRA `(.L_x_64) ;  /* 0xfffffffc00f08947 */ /* 0x008fea000383ffff */
[----:B------:R-:W-:Y:S05]  /*b7a0*/  BRA `(.L_x_182) ;  /* 0xffffff8000407947 */ /* 0x000fea000383ffff */
.L_x_67:
[----:B------:R-:W-:Y:S07]  /*b7b0*/  MOV R0, UR7 ;  /* 0x0000000700007c02 */ /* 0x000fee0008000f00 */
.L_x_183:
[----:B--2---:R2:W3:Y:S02]  /*b7c0*/  SYNCS.PHASECHK.TRANS64.TRYWAIT P0, [R0+URZ+0x68], R3 ;  /* 0x00006803000075a7 */ /* 0x0044e400080011ff */
[----:B---3--:R-:W-:Y:S05]  /*b7d0*/  @!P0 NANOSLEEP.SYNCS 0x989680 ;  /* 0x009896800000895d */ /* 0x008fea0003900000 */
[----:B------:R-:W3:Y:S02]  /*b7e0*/  @!P0 SYNCS.PHASECHK.TRANS64 P0, [R0+URZ+0x68], R3 ;  /* 0x00006803000085a7 */ /* 0x000ee400080010ff */
[----:B---3--:R-:W-:Y:S05]  /*b7f0*/  @!P0 BRA `(.L_x_183) ;  /* 0xfffffffc00f08947 */ /* 0x008fea000383ffff */
[----:B------:R-:W-:Y:S05]  /*b800*/  BRA `(.L_x_66) ;  /* 0xffffff8400207947 */ /* 0x000fea000383ffff */
.L_x_70:
[----:B------:R-:W-:Y:S07]  /*b810*/  MOV R3, UR7 ;  /* 0x0000000700037c02 */ /* 0x000fee0008000f00 */
.L_x_184:
[----:B-1----:R1:W2:Y:S02]  /*b820*/  SYNCS.PHASECHK.TRANS64.TRYWAIT P0, [R3+URZ+0x40], R12 ;  /* 0x0000400c030075a7 */ /* 0x0022a400080011ff */
[----:B--2---:R-:W-:Y:S05]  /*b830*/  @!P0 NANOSLEEP.SYNCS 0x989680 ;  /* 0x009896800000895d */ /* 0x004fea0003900000 */
[----:B------:R-:W2:Y:S02]  /*b840*/  @!P0 SYNCS.PHASECHK.TRANS64 P0, [R3+URZ+0x40], R12 ;  /* 0x0000400c030085a7 */ /* 0x000ea400080010ff */
[----:B--2---:R-:W-:Y:S05]  /*b850*/  @!P0 BRA `(.L_x_184) ;  /* 0xfffffffc00f08947 */ /* 0x004fea000383ffff */
[----:B------:R-:W-:Y:S05]  /*b860*/  BRA `(.L_x_185) ;  /* 0xffffff84009c7947 */ /* 0x000fea000383ffff */
.L_x_71:
[----:B-1----:R-:W-:Y:S07]  /*b870*/  MOV R3, UR7 ;  /* 0x0000000700037c02 */ /* 0x002fee0008000f00 */
.L_x_186:
[----:B-1----:R1:W2:Y:S02]  /*b880*/  SYNCS.PHASECHK.TRANS64.TRYWAIT P0, [R3+URZ+0x48], R12 ;  /* 0x0000480c030075a7 */ /* 0x0022a400080011ff */
[----:B--2---:R-:W-:Y:S05]  /*b890*/  @!P0 NANOSLEEP.SYNCS 0x989680 ;  /* 0x009896800000895d */ /* 0x004fea0003900000 */
[----:B------:R-:W2:Y:S02]  /*b8a0*/  @!P0 SYNCS.PHASECHK.TRANS64 P0, [R3+URZ+0x48], R12 ;  /* 0x0000480c030085a7 */ /* 0x000ea400080010ff */
[----:B--2---:R-:W-:Y:S05]  /*b8b0*/  @!P0 BRA `(.L_x_186) ;  /* 0xfffffffc00f08947 */ /* 0x004fea000383ffff */
[----:B------:R-:W-:Y:S05]  /*b8c0*/  BRA `(.L_x_187) ;  /* 0xffffff8400dc7947 */ /* 0x000fea000383ffff */
.L_x_72:
[----:B-1----:R-:W-:Y:S07]  /*b8d0*/  MOV R3, UR7 ;  /* 0x0000000700037c02 */ /* 0x002fee0008000f00 */
.L_x_188:
[----:B-1----:R1:W2:Y:S02]  /*b8e0*/  SYNCS.PHASECHK.TRANS64.TRYWAIT P0, [R3+URZ+0x50], R12 ;  /* 0x0000500c030075a7 */ /* 0x0022a400080011ff */
[----:B--2---:R-:W-:Y:S05]  /*b8f0*/  @!P0 NANOSLEEP.SYNCS 0x989680 ;  /* 0x009896800000895d */ /* 0x004fea0003900000 */
[----:B------:R-:W2:Y:S02]  /*b900*/  @!P0 SYNCS.PHASECHK.TRANS64 P0, [R3+URZ+0x50], R12 ;  /* 0x0000500c030085a7 */ /* 0x000ea400080010ff */
[----:B--2---:R-:W-:Y:S05]  /*b910*/  @!P0 BRA `(.L_x_188) ;  /* 0xfffffffc00f08947 */ /* 0x004fea000383ffff */
[----:B------:R-:W-:Y:S05]  /*b920*/  BRA `(.L_x_189) ;  /* 0xffffff8800207947 */ /* 0x000fea000383ffff */
.L_x_73:
[----:B-1----:R-:W-:Y:S07]  /*b930*/  MOV R3, UR7 ;  /* 0x0000000700037c02 */ /* 0x002fee0008000f00 */
.L_x_190:
[----:B-1----:R1:W2:Y:S02]  /*b940*/  SYNCS.PHASECHK.TRANS64.TRYWAIT P0, [R3+URZ+0x58], R12 ;  /* 0x0000580c030075a7 */ /* 0x0022a400080011ff */
[----:B--2---:R-:W-:Y:S05]  /*b950*/  @!P0 NANOSLEEP.SYNCS 0x989680 ;  /* 0x009896800000895d */ /* 0x004fea0003900000 */
[----:B------:R-:W2:Y:S02]  /*b960*/  @!P0 SYNCS.PHASECHK.TRANS64 P0, [R3+URZ+0x58], R12 ;  /* 0x0000580c030085a7 */ /* 0x000ea400080010ff */
[----:B--2---:R-:W-:Y:S05]  /*b970*/  @!P0 BRA `(.L_x_190) ;  /* 0xfffffffc00f08947 */ /* 0x004fea000383ffff */
[----:B------:R-:W-:Y:S05]  /*b980*/  BRA `(.L_x_191) ;  /* 0xffffff8800687947 */ /* 0x000fea000383ffff */
.L_x_74:
[----:B-1----:R-:W-:Y:S07]  /*b990*/  MOV R3, UR7 ;  /* 0x0000000700037c02 */ /* 0x002fee0008000f00 */
.L_x_192:
[----:B-1----:R1:W2:Y:S02]  /*b9a0*/  SYNCS.PHASECHK.TRANS64.TRYWAIT P0, [R3+URZ+0x40], R20 ;  /* 0x00004014030075a7 */ /* 0x0022a400080011ff */
[----:B--2---:R-:W-:Y:S05]  /*b9b0*/  @!P0 NANOSLEEP.SYNCS 0x989680 ;  /* 0x009896800000895d */ /* 0x004fea0003900000 */
[----:B------:R-:W2:Y:S02]  /*b9c0*/  @!P0 SYNCS.PHASECHK.TRANS64 P0, [R3+URZ+0x40], R20 ;  /* 0x00004014030085a7 */ /* 0x000ea400080010ff */
[----:B--2---:R-:W-:Y:S05]  /*b9d0*/  @!P0 BRA `(.L_x_192) ;  /* 0xfffffffc00f08947 */ /* 0x004fea000383ffff */
[----:B------:R-:W-:Y:S05]  /*b9e0*/  BRA `(.L_x_193) ;  /* 0xffffff8800b47947 */ /* 0x000fea000383ffff */
.L_x_75:
[----:B-1----:R-:W-:Y:S07]  /*b9f0*/  MOV R3, UR7 ;  /* 0x0000000700037c02 */ /* 0x002fee0008000f00 */
.L_x_194:
[----:B-1----:R1:W2:Y:S02]  /*ba00*/  SYNCS.PHASECHK.TRANS64.TRYWAIT P0, [R3+URZ+0x48], R20 ;  /* 0x00004814030075a7 */ /* 0x0022a400080011ff */
[----:B--2---:R-:W-:Y:S05]  /*ba10*/  @!P0 NANOSLEEP.SYNCS 0x989680 ;  /* 0x009896800000895d */ /* 0x004fea0003900000 */
[----:B------:R-:W2:Y:S02]  /*ba20*/  @!P0 SYNCS.PHASECHK.TRANS64 P0, [R3+URZ+0x48], R20 ;  /* 0x00004814030085a7 */ /* 0x000ea400080010ff */
[----:B--2---:R-:W-:Y:S05]  /*ba30*/  @!P0 BRA `(.L_x_194) ;  /* 0xfffffffc00f08947 */ /* 0x004fea000383ffff */
[----:B------:R-:W-:Y:S05]  /*ba40*/  BRA `(.L_x_195) ;  /* 0xffffff8800fc7947 */ /* 0x000fea000383ffff */
.L_x_76:
[----:B-1----:R-:W-:Y:S07]  /*ba50*/  MOV R3, UR7 ;  /* 0x0000000700037c02 */ /* 0x002fee0008000f00 */
.L_x_196:
[----:B-1----:R1:W2:Y:S02]  /*ba60*/  SYNCS.PHASECHK.TRANS64.TRYWAIT P0, [R3+URZ+0x50], R20 ;  /* 0x00005014030075a7 */ /* 0x0022a400080011ff */
[----:B--2---:R-:W-:Y:S05]  /*ba70*/  @!P0 NANOSLEEP.SYNCS 0x989680 ;  /* 0x009896800000895d */ /* 0x004fea0003900000 */
[----:B------:R-:W2:Y:S02]  /*ba80*/  @!P0 SYNCS.PHASECHK.TRANS64 P0, [R3+URZ+0x50], R20 ;  /* 0x00005014030085a7 */ /* 0x000ea400080010ff */
[----:B--2---:R-:W-:Y:S05]  /*ba90*/  @!P0 BRA `(.L_x_196) ;  /* 0xfffffffc00f08947 */ /* 0x004fea000383ffff */
[----:B------:R-:W-:Y:S05]  /*baa0*/  BRA `(.L_x_197) ;  /* 0xffffff8c00447947 */ /* 0x000fea000383ffff */
.L_x_77:
[----:B------:R-:W-:Y:S07]  /*bab0*/  MOV R3, UR7 ;  /* 0x0000000700037c02 */ /* 0x000fee0008000f00 */
.L_x_198:
[----:B-1----:R1:W2:Y:S02]  /*bac0*/  SYNCS.PHASECHK.TRANS64.TRYWAIT P0, [R3+URZ+0x58], R20 ;  /* 0x00005814030075a7 */ /* 0x0022a400080011ff */
[----:B--2---:R-:W-:Y:S05]  /*bad0*/  @!P0 NANOSLEEP.SYNCS 0x989680 ;  /* 0x009896800000895d */ /* 0x004fea0003900000 */
[----:B------:R-:W2:Y:S02]  /*bae0*/  @!P0 SYNCS.PHASECHK.TRANS64 P0, [R3+URZ+0x58], R20 ;  /* 0x00005814030085a7 */ /* 0x000ea400080010ff */
[----:B--2---:R-:W-:Y:S05]  /*baf0*/  @!P0 BRA `(.L_x_198) ;  /* 0xfffffffc00f08947 */ /* 0x004fea000383ffff */
[----:B------:R-:W-:Y:S05]  /*bb00*/  BRA `(.L_x_199) ;  /* 0xffffff8c00cc7947 */ /* 0x000fea000383ffff */
.L_x_79:
[----:B------:R-:W-:-:S07]  /*bb10*/  MOV R3, UR7 ;  /* 0x0000000700037c02 */ /* 0x000fce0008000f00 */
.L_x_200:
[----:B-1----:R1:W3:Y:S02]  /*bb20*/  SYNCS.PHASECHK.TRANS64.TRYWAIT P0, [R3+URZ+0x40], R12 ;  /* 0x0000400c030075a7 */ /* 0x0022e400080011ff */
[----:B---3--:R-:W-:Y:S05]  /*bb30*/  @!P0 NANOSLEEP.SYNCS 0x989680 ;  /* 0x009896800000895d */ /* 0x008fea0003900000 */
[----:B------:R-:W3:Y:S02]  /*bb40*/  @!P0 SYNCS.PHASECHK.TRANS64 P0, [R3+URZ+0x40], R12 ;  /* 0x0000400c030085a7 */ /* 0x000ee400080010ff */
[----:B---3--:R-:W-:Y:S05]  /*bb50*/  @!P0 BRA `(.L_x_200) ;  /* 0xfffffffc00f08947 */ /* 0x008fea000383ffff */
[----:B------:R-:W-:Y:S05]  /*bb60*/  BRA `(.L_x_201) ;  /* 0xffffff9000347947 */ /* 0x000fea000383ffff */
.L_x_80:
[----:B-1----:R-:W-:-:S07]  /*bb70*/  MOV R3, UR7 ;  /* 0x0000000700037c02 */ /* 0x002fce0008000f00 */
.L_x_202:
[----:B-1----:R1:W3:Y:S02]  /*bb80*/  SYNCS.PHASECHK.TRANS64.TRYWAIT P0, [R3+URZ+0x48], R12 ;  /* 0x0000480c030075a7 */ /* 0x0022e400080011ff */
[----:B---3--:R-:W-:Y:S05]  /*bb90*/  @!P0 NANOSLEEP.SYNCS 0x989680 ;  /* 0x009896800000895d */ /* 0x008fea0003900000 */
[----:B------:R-:W3:Y:S02]  /*bba0*/  @!P0 SYNCS.PHASECHK.TRANS64 P0, [R3+URZ+0x48], R12 ;  /* 0x0000480c030085a7 */ /* 0x000ee400080010ff */
[----:B---3--:R-:W-:Y:S05]  /*bbb0*/  @!P0 BRA `(.L_x_202) ;  /* 0xfffffffc00f08947 */ /* 0x008fea000383ffff */
[----:B------:R-:W-:Y:S05]  /*bbc0*/  BRA `(.L_x_203) ;  /* 0xffffff9000247947 */ /* 0x000fea000383ffff */
.L_x_81:
[----:B-1----:R-:W-:-:S07]  /*bbd0*/  MOV R3, UR7 ;  /* 0x0000000700037c02 */ /* 0x002fce0008000f00 */
.L_x_204:
[----:B-1----:R1:W3:Y:S02]  /*bbe0*/  SYNCS.PHASECHK.TRANS64.TRYWAIT P0, [R3+URZ+0x50], R12 ;  /* 0x0000500c030075a7 */ /* 0x0022e400080011ff */
[----:B---3--:R-:W-:Y:S05]  /*bbf0*/  @!P0 NANOSLEEP.SYNCS 0x989680 ;  /* 0x009896800000895d */ /* 0x008fea0003900000 */
[----:B------:R-:W3:Y:S02]  /*bc00*/  @!P0 SYNCS.PHASECHK.TRANS64 P0, [R3+URZ+0x50], R12 ;  /* 0x0000500c030085a7 */ /* 0x000ee400080010ff */
[----:B---3--:R-:W-:Y:S05]  /*bc10*/  @!P0 BRA `(.L_x_204) ;  /* 0xfffffffc00f08947 */ /* 0x008fea000383ffff */
[----:B------:R-:W-:Y:S05]  /*bc20*/  BRA `(.L_x_205) ;  /* 0xffffff9000187947 */ /* 0x000fea000383ffff */
.L_x_83:
[----:B--2---:R2:W4:Y:S02]  /*bc30*/  SYNCS.PHASECHK.TRANS64.TRYWAIT P0, [R0+URZ+0x70], R3 ;  /* 0x00007003000075a7 */ /* 0x00452400080011ff */
[----:B----4-:R-:W-:Y:S05]  /*bc40*/  @!P0 NANOSLEEP.SYNCS 0x989680 ;  /* 0x009896800000895d */ /* 0x010fea0003900000 */
[----:B------:R-:W4:Y:S02]  /*bc50*/  @!P0 SYNCS.PHASECHK.TRANS64 P0, [R0+URZ+0x70], R3 ;  /* 0x00007003000085a7 */ /* 0x000f2400080010ff */
[----:B----4-:R-:W-:Y:S05]  /*bc60*/  @!P0 BRA `(.L_x_83) ;  /* 0xfffffffc00f08947 */ /* 0x010fea000383ffff */
[----:B------:R-:W-:Y:S05]  /*bc70*/  BRA `(.L_x_206) ;  /* 0xffffff9000e87947 */ /* 0x000fea000383ffff */
.L_x_94:
[----:B-1----:R-:W-:Y:S04]  /*bc80*/  MOV R0, UR48 ;  /* 0x0000003000007c02 */ /* 0x002fe80008000f00 */
[----:B------:R1:W3:Y:S03]  /*bc90*/  SYNCS.PHASECHK.TRANS64.TRYWAIT P1, [R0+URZ+0x20], R5 ;  /* 0x00002005000075a7 */ /* 0x0002e600080211ff */
[----:B---3--:R-:W-:Y:S05]  /*bca0*/  @!P1 NANOSLEEP.SYNCS 0x989680 ;  /* 0x009896800000995d */ /* 0x008fea0003900000 */
[----:B------:R-:W3:Y:S02]  /*bcb0*/  @!P1 SYNCS.PHASECHK.TRANS64 P1, [R0+URZ+0x20], R5 ;  /* 0x00002005000095a7 */ /* 0x000ee400080210ff */
[----:B---3--:R-:W-:Y:S05]  /*bcc0*/  @!P1 BRA `(.L_x_94) ;  /* 0xfffffffc00ec9947 */ /* 0x008fea000383ffff */
[----:B------:R-:W-:Y:S05]  /*bcd0*/  BRA `(.L_x_93) ;  /* 0xffffffa000647947 */ /* 0x000fea000383ffff */
.L_x_96:
[----:B-1----:R1:W4:Y:S02]  /*bce0*/  SYNCS.PHASECHK.TRANS64.TRYWAIT P0, [R140+URZ+0x90], R3 ;  /* 0x000090038c0075a7 */ /* 0x00232400080011ff */
[----:B----4-:R-:W-:Y:S05]  /*bcf0*/  @!P0 NANOSLEEP.SYNCS 0x989680 ;  /* 0x009896800000895d */ /* 0x010fea0003900000 */
[----:B------:R-:W4:Y:S02]  /*bd00*/  @!P0 SYNCS.PHASECHK.TRANS64 P0, [R140+URZ+0x90], R3 ;  /* 0x000090038c0085a7 */ /* 0x000f2400080010ff */
[----:B----4-:R-:W-:Y:S05]  /*bd10*/  @!P0 BRA `(.L_x_96) ;  /* 0xfffffffc00f08947 */ /* 0x010fea000383ffff */
[----:B------:R-:W-:Y:S05]  /*bd20*/  BRA `(.L_x_95) ;  /* 0xffffffa0009c7947 */ /* 0x000fea000383ffff */
.L_x_105:
[----:B-1----:R1:W2:Y:S02]  /*bd30*/  SYNCS.PHASECHK.TRANS64.TRYWAIT P0, [R3+URZ+0x20], R0 ;  /* 0x00002000030075a7 */ /* 0x0022a400080011ff */
[----:B--2---:R-:W-:Y:S05]  /*bd40*/  @!P0 NANOSLEEP.SYNCS 0x989680 ;  /* 0x009896800000895d */ /* 0x004fea0003900000 */
[----:B------:R-:W2:Y:S02]  /*bd50*/  @!P0 SYNCS.PHASECHK.TRANS64 P0, [R3+URZ+0x20], R0 ;  /* 0x00002000030085a7 */ /* 0x000ea400080010ff */
[----:B--2---:R-:W-:Y:S05]  /*bd60*/  @!P0 BRA `(.L_x_105) ;  /* 0xfffffffc00f08947 */ /* 0x004fea000383ffff */
[----:B------:R-:W-:Y:S05]  /*bd70*/  BRA `(.L_x_104) ;  /* 0xffffffa800c87947 */ /* 0x000fea000383ffff */
.L_x_113:
[----:B-1----:R1:W2:Y:S02]  /*bd80*/  SYNCS.PHASECHK.TRANS64.TRYWAIT P0, [R148+URZ+0x20], R5 ;  /* 0x00002005940075a7 */ /* 0x0022a400080011ff */
[----:B--2---:R-:W-:Y:S05]  /*bd90*/  @!P0 NANOSLEEP.SYNCS 0x989680 ;  /* 0x009896800000895d */ /* 0x004fea0003900000 */
[----:B------:R-:W2:Y:S02]  /*bda0*/  @!P0 SYNCS.PHASECHK.TRANS64 P0, [R148+URZ+0x20], R5 ;  /* 0x00002005940085a7 */ /* 0x000ea400080010ff */
[----:B--2---:R-:W-:Y:S05]  /*bdb0*/  @!P0 BRA `(.L_x_113) ;  /* 0xfffffffc00f08947 */ /* 0x004fea000383ffff */
[----:B------:R-:W-:Y:S05]  /*bdc0*/  BRA `(.L_x_112) ;  /* 0xffffffb4003c7947 */ /* 0x000fea000383ffff */
.L_x_121:
[----:B-1----:R1:W2:Y:S02]  /*bdd0*/  SYNCS.PHASECHK.TRANS64.TRYWAIT P0, [R148+URZ+0x20], R5 ;  /* 0x00002005940075a7 */ /* 0x0022a400080011ff */
[----:B--2---:R-:W-:Y:S05]  /*bde0*/  @!P0 NANOSLEEP.SYNCS 0x989680 ;  /* 0x009896800000895d */ /* 0x004fea0003900000 */
[----:B------:R-:W2:Y:S02]  /*bdf0*/  @!P0 SYNCS.PHASECHK.TRANS64 P0, [R148+URZ+0x20], R5 ;  /* 0x00002005940085a7 */ /* 0x000ea400080010ff */
[----:B--2---:R-:W-:Y:S05]  /*be00*/  @!P0 BRA `(.L_x_121) ;  /* 0xfffffffc00f08947 */ /* 0x004fea000383ffff */
[----:B------:R-:W-:Y:S05]  /*be10*/  BRA `(.L_x_120) ;  /* 0xffffffbc00b47947 */ /* 0x000fea000383ffff */
.L_x_129:
[----:B-1----:R1:W2:Y:S02]  /*be20*/  SYNCS.PHASECHK.TRANS64.TRYWAIT P0, [R149+URZ+0x20], R6 ;  /* 0x00002006950075a7 */ /* 0x0022a400080011ff */
[----:B--2---:R-:W-:Y:S05]  /*be30*/  @!P0 NANOSLEEP.SYNCS 0x989680 ;  /* 0x009896800000895d */ /* 0x004fea0003900000 */
[----:B------:R-:W2:Y:S02]  /*be40*/  @!P0 SYNCS.PHASECHK.TRANS64 P0, [R149+URZ+0x20], R6 ;  /* 0x00002006950085a7 */ /* 0x000ea400080010ff */
[----:B--2---:R-:W-:Y:S05]  /*be50*/  @!P0 BRA `(.L_x_129) ;  /* 0xfffffffc00f08947 */ /* 0x004fea000383ffff */
[----:B------:R-:W-:Y:S05]  /*be60*/  BRA `(.L_x_128) ;  /* 0xffffffc800307947 */ /* 0x000fea000383ffff */
.L_x_137:
[----:B-1----:R1:W2:Y:S02]  /*be70*/  SYNCS.PHASECHK.TRANS64.TRYWAIT P0, [R149+URZ+0x20], R6 ;  /* 0x00002006950075a7 */ /* 0x0022a400080011ff */
[----:B--2---:R-:W-:Y:S05]  /*be80*/  @!P0 NANOSLEEP.SYNCS 0x989680 ;  /* 0x009896800000895d */ /* 0x004fea0003900000 */
[----:B------:R-:W2:Y:S02]  /*be90*/  @!P0 SYNCS.PHASECHK.TRANS64 P0, [R149+URZ+0x20], R6 ;  /* 0x00002006950085a7 */ /* 0x000ea400080010ff */
[----:B--2---:R-:W-:Y:S05]  /*bea0*/  @!P0 BRA `(.L_x_137) ;  /* 0xfffffffc00f08947 */ /* 0x004fea000383ffff */
[----:B------:R-:W-:Y:S05]  /*beb0*/  BRA `(.L_x_136) ;  /* 0xffffffd000c07947 */ /* 0x000fea000383ffff */
.L_x_145:
[----:B-1----:R1:W2:Y:S02]  /*bec0*/  SYNCS.PHASECHK.TRANS64.TRYWAIT P0, [R149+URZ+0x20], R6 ;  /* 0x00002006950075a7 */ /* 0x0022a400080011ff */
[----:B--2---:R-:W-:Y:S05]  /*bed0*/  @!P0 NANOSLEEP.SYNCS 0x989680 ;  /* 0x009896800000895d */ /* 0x004fea0003900000 */
[----:B------:R-:W2:Y:S02]  /*bee0*/  @!P0 SYNCS.PHASECHK.TRANS64 P0, [R149+URZ+0x20], R6 ;  /* 0x00002006950085a7 */ /* 0x000ea400080010ff */
[----:B--2---:R-:W-:Y:S05]  /*bef0*/  @!P0 BRA `(.L_x_145) ;  /* 0xfffffffc00f08947 */ /* 0x004fea000383ffff */
[----:B------:R-:W-:Y:S05]  /*bf00*/  BRA `(.L_x_144) ;  /* 0xffffffdc00447947 */ /* 0x000fea000383ffff */
.L_x_153:
[----:B-1----:R1:W2:Y:S02]  /*bf10*/  SYNCS.PHASECHK.TRANS64.TRYWAIT P0, [R60+URZ+0x20], R147 ;  /* 0x000020933c0075a7 */ /* 0x0022a400080011ff */
[----:B--2---:R-:W-:Y:S05]  /*bf20*/  @!P0 NANOSLEEP.SYNCS 0x989680 ;  /* 0x009896800000895d */ /* 0x004fea0003900000 */
[----:B------:R-:W2:Y:S02]  /*bf30*/  @!P0 SYNCS.PHASECHK.TRANS64 P0, [R60+URZ+0x20], R147 ;  /* 0x000020933c0085a7 */ /* 0x000ea400080010ff */
[----:B--2---:R-:W-:Y:S05]  /*bf40*/  @!P0 BRA `(.L_x_153) ;  /* 0xfffffffc00f08947 */ /* 0x004fea000383ffff */
[----:B------:R-:W-:Y:S05]  /*bf50*/  BRA `(.L_x_152) ;  /* 0xffffffe400c87947 */ /* 0x000fea000383ffff */
        .weak           $__internal_0_$__cuda_sm10x_tcgen05_guardrail_trap_col_being_dealloced_not_returned_by_alloc
        .type           $__internal_0_$__cuda_sm10x_tcgen05_guardrail_trap_col_being_dealloced_not_returned_by_alloc,@function
        .size           $__internal_0_$__cuda_sm10x_tcgen05_guardrail_trap_col_being_dealloced_not_returned_by_alloc,($__internal_1_$__cuda_sm10x_tcgen05_guardrail_trap_phase_invalid_during_alloc - $__internal_0_$__cuda_sm10x_tcgen05_guardrail_trap_col_being_dealloced_not_returned_by_alloc)
$__internal_0_$__cuda_sm10x_tcgen05_guardrail_trap_col_being_dealloced_not_returned_by_alloc:
[----:B------:R-:W-:Y:S05]  /*bf60*/  BPT.TRAP 0x1 ;  /* 0x000000040000795c */ /* 0x000fea0000300000 */
[----:B------:R-:W-:-:S04]  /*bf70*/  HFMA2 R3, -RZ, RZ, 0, 0 ;  /* 0x00000000ff037431 */ /* 0x000fc800000001ff */
[----:B------:R-:W-:Y:S05]  /*bf80*/  RET.REL.NODEC R2 `(_ZN7cutlass13device_kernelINS_4gemm6kernel13GemmUniversalIN4cute5tupleIJiiiiEEENS1_10collective13CollectiveMmaINS1_35MainloopSm100TmaUmmaWarpSpecializedILi2ELi2ELi2ENS5_IJNS4_1CILi1EEESB_SB_EEEEENS5_IJNSA_ILi128EEENSA_ILi256EEENSA_ILi32EEEEEEfNS5_IJlSB_lEEEfSI_NS4_8TiledMMAINS4_8MMA_AtomIJNS4_17SM100_MMA_TF32_SSINS_10tfloat32_tESM_fLi128ELi256ELNS4_4UMMA5MajorE0ELSO_0ELNSN_7ScaleInE0ELSP_0EEEEEENS4_6LayoutISC_NS5_IJNSA_ILi0EEEST_ST_EEEEENS5_IJNS4_10UnderscoreESW_SW_EEEEENS4_13SM90_TMA_LOADENS4_14ComposedLayoutINS4_7SwizzleILi3ELi4ELi3EEENS4_18smem_ptr_flag_bitsILi32EEENSS_INS5_IJNSA_ILi8EEESG_EEENS5_IJSG_SB_EEEEEEEvNS4_8identityESZ_S19_vS1A_EENS_8epilogue10collective18CollectiveEpilogueINS1C_23Sm100TmaWarpSpecializedILi4ELi2ELi32ELb1ELb0EEEJSH_NS5_IJNSS_ISE_SB_EENSS_ISG_SB_EEEEEfSI_fSI_NS1C_6fusion15FusionCallbacksIS1G_NS1K_17LinearCombinationIffffLNS_15FloatRoundStyleE2EEESH_S1J_JEEENS4_5SM1004TMEM4LOAD26SM100_TMEM_LOAD_32dp32b32xESZ_S19_NS4_39AutoVectorizingCopyWithAssumedAlignmentILi128EEENS4_14SM90_TMA_STOREES19_S1V_S1V_EEEvvEEEEvNT_6ParamsE) ;  /* 0xffffff40021c7950 */ /* 0x000fea0003c3ffff */
        .weak           $__internal_1_$__cuda_sm10x_tcgen05_guardrail_trap_phase_invalid_during_alloc
        .type           $__internal_1_$__cuda_sm10x_tcgen05_guardrail_trap_phase_invalid_during_alloc,@function
        .size           $__internal_1_$__cuda_sm10x_tcgen05_guardrail_trap_phase_invalid_during_alloc,($__internal_2_$__cuda_sm10x_tcgen05_guardrail_trap_unallocated_columns_being_dealloced - $__internal_1_$__cuda_sm10x_tcgen05_guardrail_trap_phase_invalid_during_alloc)
$__internal_1_$__cuda_sm10x_tcgen05_guardrail_trap_phase_invalid_during_alloc:
[----:B------:R-:W-:Y:S05]  /*bf90*/  BPT.TRAP 0x1 ;  /* 0x000000040000795c */ /* 0x000fea0000300000 */
[----:B------:R-:W-:-:S04]  /*bfa0*/  MOV R3, 0x0 ;  /* 0x0000000000037802 */ /* 0x000fc80000000f00 */
[----:B------:R-:W-:Y:S05]  /*bfb0*/  RET.REL.NODEC R2 `(_ZN7cutlass13device_kernelINS_4gemm6kernel13GemmUniversalIN4cute5tupleIJiiiiEEENS1_10collective13CollectiveMmaINS1_35MainloopSm100TmaUmmaWarpSpecializedILi2ELi2ELi2ENS5_IJNS4_1CILi1EEESB_SB_EEEEENS5_IJNSA_ILi128EEENSA_ILi256EEENSA_ILi32EEEEEEfNS5_IJlSB_lEEEfSI_NS4_8TiledMMAINS4_8MMA_AtomIJNS4_17SM100_MMA_TF32_SSINS_10tfloat32_tESM_fLi128ELi256ELNS4_4UMMA5MajorE0ELSO_0ELNSN_7ScaleInE0ELSP_0EEEEEENS4_6LayoutISC_NS5_IJNSA_ILi0EEEST_ST_EEEEENS5_IJNS4_10UnderscoreESW_SW_EEEEENS4_13SM90_TMA_LOADENS4_14ComposedLayoutINS4_7SwizzleILi3ELi4ELi3EEENS4_18smem_ptr_flag_bitsILi32EEENSS_INS5_IJNSA_ILi8EEESG_EEENS5_IJSG_SB_EEEEEEEvNS4_8identityESZ_S19_vS1A_EENS_8epilogue10collective18CollectiveEpilogueINS1C_23Sm100TmaWarpSpecializedILi4ELi2ELi32ELb1ELb0EEEJSH_NS5_IJNSS_ISE_SB_EENSS_ISG_SB_EEEEEfSI_fSI_NS1C_6fusion15FusionCallbacksIS1G_NS1K_17LinearCombinationIffffLNS_15FloatRoundStyleE2EEESH_S1J_JEEENS4_5SM1004TMEM4LOAD26SM100_TMEM_LOAD_32dp32b32xESZ_S19_NS4_39AutoVectorizingCopyWithAssumedAlignmentILi128EEENS4_14SM90_TMA_STOREES19_S1V_S1V_EEEvvEEEEvNT_6ParamsE) ;  /* 0xffffff4002107950 */ /* 0x000fea0003c3ffff */
        .weak           $__internal_2_$__cuda_sm10x_tcgen05_guardrail_trap_unallocated_columns_being_dealloced
        .type           $__internal_2_$__cuda_sm10x_tcgen05_guardrail_trap_unallocated_columns_being_dealloced,@function
        .size           $__internal_2_$__cuda_sm10x_tcgen05_guardrail_trap_unallocated_columns_being_dealloced,(.L_x_208 - $__internal_2_$__cuda_sm10x_tcgen05_guardrail_trap_unallocated_columns_being_dealloced)
$__internal_2_$__cuda_sm10x_tcgen05_guardrail_trap_unallocated_columns_being_dealloced:
[----:B------:R-:W-:Y:S05]  /*bfc0*/  BPT.TRAP 0x1 ;  /* 0x000000040000795c */ /* 0x000fea0000300000 */
[----:B------:R-:W-:-:S04]  /*bfd0*/  HFMA2 R3, -RZ, RZ, 0, 0 ;  /* 0x00000000ff037431 */ /* 0x000fc800000001ff */
[----:B------:R-:W-:Y:S05]  /*bfe0*/  RET.REL.NODEC R2 `(_ZN7cutlass13device_kernelINS_4gemm6kernel13GemmUniversalIN4cute5tupleIJiiiiEEENS1_10collective13CollectiveMmaINS1_35MainloopSm100TmaUmmaWarpSpecializedILi2ELi2ELi2ENS5_IJNS4_1CILi1EEESB_SB_EEEEENS5_IJNSA_ILi128EEENSA_ILi256EEENSA_ILi32EEEEEEfNS5_IJlSB_lEEEfSI_NS4_8TiledMMAINS4_8MMA_AtomIJNS4_17SM100_MMA_TF32_SSINS_10tfloat32_tESM_fLi128ELi256ELNS4_4UMMA5MajorE0ELSO_0ELNSN_7ScaleInE0ELSP_0EEEEEENS4_6LayoutISC_NS5_IJNSA_ILi0EEEST_ST_EEEEENS5_IJNS4_10UnderscoreESW_SW_EEEEENS4_13SM90_TMA_LOADENS4_14ComposedLayoutINS4_7SwizzleILi3ELi4ELi3EEENS4_18smem_ptr_flag_bitsILi32EEENSS_INS5_IJNSA_ILi8EEESG_EEENS5_IJSG_SB_EEEEEEEvNS4_8identityESZ_S19_vS1A_EENS_8epilogue10collective18CollectiveEpilogueINS1C_23Sm100TmaWarpSpecializedILi4ELi2ELi32ELb1ELb0EEEJSH_NS5_IJNSS_ISE_SB_EENSS_ISG_SB_EEEEEfSI_fSI_NS1C_6fusion15FusionCallbacksIS1G_NS1K_17LinearCombinationIffffLNS_15FloatRoundStyleE2EEESH_S1J_JEEENS4_5SM1004TMEM4LOAD26SM100_TMEM_LOAD_32dp32b32xESZ_S19_NS4_39AutoVectorizingCopyWithAssumedAlignmentILi128EEENS4_14SM90_TMA_STOREES19_S1V_S1V_EEEvvEEEEvNT_6ParamsE) ;  /* 0xffffff4002047950 */ /* 0x000fea0003c3ffff */
.L_x_207:
[----:B------:R-:W-:-:S00]  /*bff0*/  BRA `(.L_x_207) ;  /* 0xfffffffc00fc7947 */ /* 0x000fc0000383ffff */
[----:B------:R-:W-:-:S00]  /*c000*/  NOP ;  /* 0x0000000000007918 */ /* 0x000fc00000000000 */
[----:B------:R-:W-:-:S00]  /*c010*/  NOP ;  /* 0x0000000000007918 */ /* 0x000fc00000000000 */
[----:B------:R-:W-:-:S00]  /*c020*/  NOP ;  /* 0x0000000000007918 */ /* 0x000fc00000000000 */
[----:B------:R-:W-:-:S00]  /*c030*/  NOP ;  /* 0x0000000000007918 */ /* 0x000fc00000000000 */
[----:B------:R-:W-:-:S00]  /*c040*/  NOP ;  /* 0x0000000000007918 */ /* 0x000fc00000000000 */
[----:B------:R-:W-:-:S00]  /*c050*/  NOP ;  /* 0x0000000000007918 */ /* 0x000fc00000000000 */
[----:B------:R-:W-:-:S00]  /*c060*/  NOP ;  /* 0x0000000000007918 */ /* 0x000fc00000000000 */
[----:B------:R-:W-:-:S00]  /*c070*/  NOP ;  /* 0x0000000000007918 */ /* 0x000fc00000000000 */
.L_x_208:


//--------------------- .nv.global.init           --------------------------
	.section	.nv.global.init,"aw",@progbits
.nv.global.init:
	.type		$str$27,@object
	.size		$str$27,($str$28 - $str$27)
$str$27:
        /*0000*/ 	.byte	0x28, 0x61, 0x64, 0x64, 0x72, 0x65, 0x73, 0x73, 0x20, 0x26, 0x20, 0x6d, 0x61, 0x73, 0x6b, 0x29
        /*0010*/ 	.byte	0x20, 0x3d, 0x3d, 0x20, 0x30, 0x00
	.type		$str$28,@object
	.size		$str$28,($str$26 - $str$28)
$str$28:
        /*0016*/ 	.byte	0x2f, 0x74, 0x6d, 0x70, 0x2f, 0x63, 0x75, 0x74, 0x6c, 0x61, 0x73, 0x73, 0x5f, 0x73, 0x77, 0x65
        /*0026*/ 	.byte	0x65, 0x70, 0x5f, 0x73, 0x72, 0x63, 0x2f, 0x69, 0x6e, 0x63, 0x6c, 0x75, 0x64, 0x65, 0x2f, 0x63
        /*0036*/ 	.byte	0x75, 0x74, 0x65, 0x2f, 0x70, 0x6f, 0x69, 0x6e, 0x74, 0x65, 0x72, 0x5f, 0x66, 0x6c, 0x61, 0x67
        /*0046*/ 	.byte	0x67, 0x65, 0x64, 0x2e, 0x68, 0x70, 0x70, 0x00
	.type		$str$26,@object
	.size		$str$26,($str$25 - $str$26)
$str$26:
        /*004e*/ 	.byte	0x2f, 0x74, 0x6d, 0x70, 0x2f, 0x63, 0x75, 0x74, 0x6c, 0x61, 0x73, 0x73, 0x5f, 0x73, 0x77, 0x65
        /*005e*/ 	.byte	0x65, 0x70, 0x5f, 0x73, 0x72, 0x63, 0x2f, 0x69, 0x6e, 0x63, 0x6c, 0x75, 0x64, 0x65, 0x2f, 0x63
        /*006e*/ 	.byte	0x75, 0x74, 0x65, 0x2f, 0x61, 0x74, 0x6f, 0x6d, 0x2f, 0x63, 0x6f, 0x70, 0x79, 0x5f, 0x74, 0x72
        /*007e*/ 	.byte	0x61, 0x69, 0x74, 0x73, 0x5f, 0x73, 0x6d, 0x31, 0x30, 0x30, 0x2e, 0x68, 0x70, 0x70, 0x00
	.type		$str$25,@object
	.size		$str$25,(__unnamed_1 - $str$25)
$str$25:
        /*008d*/ 	.byte	0x28, 0x28, 0x75, 0x69, 0x6e, 0x74, 0x33, 0x32, 0x5f, 0x74, 0x28, 0x74, 0x68, 0x72, 0x65, 0x61
        /*009d*/ 	.byte	0x64, 0x49, 0x64, 0x78, 0x2e, 0x78, 0x29, 0x20, 0x2f, 0x20, 0x33, 0x32, 0x29, 0x20, 0x25, 0x20
        /*00ad*/ 	.byte	0x34, 0x29, 0x20, 0x3d, 0x3d, 0x20, 0x28, 0x28, 0x28, 0x74, 0x6d, 0x65, 0x6d, 0x5f, 0x61, 0x64
        /*00bd*/ 	.byte	0x64, 0x72, 0x20, 0x3e, 0x3e, 0x20, 0x31, 0x36, 0x29, 0x20, 0x2f, 0x20, 0x33, 0x32, 0x29, 0x20
        /*00cd*/ 	.byte	0x25, 0x20, 0x34, 0x29, 0x00
	.type		__unnamed_1,@object
	.size		__unnamed_1,(__unnamed_2 - __unnamed_1)
__unnamed_1:
        /*00d2*/ 	.byte	0x61, 0x75, 0x74, 0x6f, 0x20, 0x63, 0x75, 0x74, 0x65, 0x3a, 0x3a, 0x61, 0x73, 0x5f, 0x70, 0x6f
        /* <DEDUP_REMOVED lines=23> */
        /*0252*/ 	.byte	0x43, 0x3c, 0x34, 0x30, 0x39, 0x36, 0x3e, 0x3e, 0x3e, 0x3e, 0x5d, 0x00
	.type		__unnamed_2,@object
	.size		__unnamed_2,(.L_2 - __unnamed_2)
__unnamed_2:
        /* <DEDUP_REMOVED lines=44> */
.L_2:


//--------------------- .nv.shared._ZN7cutlass13device_kernelINS_4gemm6kernel13GemmUniversalIN4cute5tupleIJiiiiEEENS1_10collective13CollectiveMmaINS1_35MainloopSm100TmaUmmaWarpSpecializedILi2ELi2ELi2ENS5_IJNS4_1CILi1EEESB_SB_EEEEENS5_IJNSA_ILi128EEENSA_ILi256EEENSA_ILi32EEEEEEfNS5_IJlSB_lEEEfSI_NS4_8TiledMMAINS4_8MMA_AtomIJNS4_17SM100_MMA_TF32_SSINS_10tfloat32_tESM_fLi128ELi256ELNS4_4UMMA5MajorE0ELSO_0ELNSN_7ScaleInE0ELSP_0EEEEEENS4_6LayoutISC_NS5_IJNSA_ILi0EEEST_ST_EEEEENS5_IJNS4_10UnderscoreESW_SW_EEEEENS4_13SM90_TMA_LOADENS4_14ComposedLayoutINS4_7SwizzleILi3ELi4ELi3EEENS4_18smem_ptr_flag_bitsILi32EEENSS_INS5_IJNSA_ILi8EEESG_EEENS5_IJSG_SB_EEEEEEEvNS4_8identityESZ_S19_vS1A_EENS_8epilogue10collective18CollectiveEpilogueINS1C_23Sm100TmaWarpSpecializedILi4ELi2ELi32ELb1ELb0EEEJSH_NS5_IJNSS_ISE_SB_EENSS_ISG_SB_EEEEEfSI_fSI_NS1C_6fusion15FusionCallbacksIS1G_NS1K_17LinearCombinationIffffLNS_15FloatRoundStyleE2EEESH_S1J_JEEENS4_5SM1004TMEM4LOAD26SM100_TMEM_LOAD_32dp32b32xESZ_S19_NS4_39AutoVectorizingCopyWithAssumedAlignmentILi128EEENS4_14SM90_TMA_STOREES19_S1V_S1V_EEEvvEEEEvNT_6ParamsE --------------------------
	.section	.nv.shared._ZN7cutlass13device_kernelINS_4gemm6kernel13GemmUniversalIN4cute5tupleIJiiiiEEENS1_10collective13CollectiveMmaINS1_35MainloopSm100TmaUmmaWarpSpecializedILi2ELi2ELi2ENS5_IJNS4_1CILi1EEESB_SB_EEEEENS5_IJNSA_ILi128EEENSA_ILi256EEENSA_ILi32EEEEEEfNS5_IJlSB_lEEEfSI_NS4_8TiledMMAINS4_8MMA_AtomIJNS4_17SM100_MMA_TF32_SSINS_10tfloat32_tESM_fLi128ELi256ELNS4_4UMMA5MajorE0ELSO_0ELNSN_7ScaleInE0ELSP_0EEEEEENS4_6LayoutISC_NS5_IJNSA_ILi0EEEST_ST_EEEEENS5_IJNS4_10UnderscoreESW_SW_EEEEENS4_13SM90_TMA_LOADENS4_14ComposedLayoutINS4_7SwizzleILi3ELi4ELi3EEENS4_18smem_ptr_flag_bitsILi32EEENSS_INS5_IJNSA_ILi8EEESG_EEENS5_IJSG_SB_EEEEEEEvNS4_8identityESZ_S19_vS1A_EENS_8epilogue10collective18CollectiveEpilogueINS1C_23Sm100TmaWarpSpecializedILi4ELi2ELi32ELb1ELb0EEEJSH_NS5_IJNSS_ISE_SB_EENSS_ISG_SB_EEEEEfSI_fSI_NS1C_6fusion15FusionCallbacksIS1G_NS1K_17LinearCombinationIffffLNS_15FloatRoundStyleE2EEESH_S1J_JEEENS4_5SM1004TMEM4LOAD26SM100_TMEM_LOAD_32dp32b32xESZ_S19_NS4_39AutoVectorizingCopyWithAssumedAlignmentILi128EEENS4_14SM90_TMA_STOREES19_S1V_S1V_EEEvvEEEEvNT_6ParamsE,"aw",@nobits
	.sectionflags	@""
	.align	16
	.zero		1024


//--------------------- .nv.shared.reserved.0     --------------------------
	.section	.nv.shared.reserved.0,"aw",@nobits
	.weak		__nv_reservedSMEM_offset_0_alias
	.size		__nv_reservedSMEM_offset_0_alias, 0, 64
	.other		__nv_reservedSMEM_offset_0_alias,@"STO_CUDA_RESERVED_SHARED STV_DEFAULT"
__nv_reservedSMEM_offset_0_alias:
	.zero		0
.nv.shared.reserved.0:
	.zero		64
	.weak		__nv_reservedSMEM_tcgen05_partition
	.type		__nv_reservedSMEM_tcgen05_partition,@object
	.size		__nv_reservedSMEM_tcgen05_partition,(.L_0 - __nv_reservedSMEM_tcgen05_partition)
__nv_reservedSMEM_tcgen05_partition:
	.zero		32
.L_0:


//--------------------- .nv.global                --------------------------
	.section	.nv.global,"aw",@nobits
.nv.global:
	.type		_ZN40_INTERNAL_a218b387_4_k_cu_c73813c4_280924cute1_E,@object
	.size		_ZN40_INTERNAL_a218b387_4_k_cu_c73813c4_280924cute1_E,(_ZN40_INTERNAL_a218b387_4_k_cu_c73813c4_280924cuda3std3__45__cpo6cbeginE - _ZN40_INTERNAL_a218b387_4_k_cu_c73813c4_280924cute1_E)
_ZN40_INTERNAL_a218b387_4_k_cu_c73813c4_280924cute1_E:
	.zero		1
	.type		_ZN40_INTERNAL_a218b387_4_k_cu_c73813c4_280924cuda3std3__45__cpo6cbeginE,@object
	.size		_ZN40_INTERNAL_a218b387_4_k_cu_c73813c4_280924cuda3std3__45__cpo6cbeginE,(_ZN40_INTERNAL_a218b387_4_k_cu_c73813c4_280924cuda3std3__48in_placeE - _ZN40_INTERNAL_a218b387_4_k_cu_c73813c4_280924cuda3std3__45__cpo6cbeginE)
_ZN40_INTERNAL_a218b387_4_k_cu_c73813c4_280924cuda3std3__45__cpo6cbeginE:
	.zero		1
	.type		_ZN40_INTERNAL_a218b387_4_k_cu_c73813c4_280924cuda3std3__48in_placeE,@object
	.size		_ZN40_INTERNAL_a218b387_4_k_cu_c73813c4_280924cuda3std3__48in_placeE,(_ZN40_INTERNAL_a218b387_4_k_cu_c73813c4_280924cuda3std6ranges3__45__cpo9iter_moveE - _ZN40_INTERNAL_a218b387_4_k_cu_c73813c4_280924cuda3std3__48in_placeE)
_ZN40_INTERNAL_a218b387_4_k_cu_c73813c4_280924cuda3std3__48in_placeE:
	.zero		1
	.type		_ZN40_INTERNAL_a218b387_4_k_cu_c73813c4_280924cuda3std6ranges3__45__cpo9iter_moveE,@object
	.size		_ZN40_INTERNAL_a218b387_4_k_cu_c73813c4_280924cuda3std6ranges3__45__cpo9iter_moveE,(_ZN40_INTERNAL_a218b387_4_k_cu_c73813c4_280924cuda3std3__45__cpo5beginE - _ZN40_INTERNAL_a218b387_4_k_cu_c73813c4_280924cuda3std6ranges3__45__cpo9iter_moveE)
_ZN40_INTERNAL_a218b387_4_k_cu_c73813c4_280924cuda3std6ranges3__45__cpo9iter_moveE:
	.zero		1
	.type		_ZN40_INTERNAL_a218b387_4_k_cu_c73813c4_280924cuda3std3__45__cpo5beginE,@object
	.size		_ZN40_INTERNAL_a218b387_4_k_cu_c73813c4_280924cuda3std3__45__cpo5beginE,(_ZN40_INTERNAL_a218b387_4_k_cu_c73813c4_280924cuda3std3__442_GLOBAL__N__a218b387_4_k_cu_c73813c4_280926ignoreE - _ZN40_INTERNAL_a218b387_4_k_cu_c73813c4_280924cuda3std3__45__cpo5beginE)
_ZN40_INTERNAL_a218b387_4_k_cu_c73813c4_280924cuda3std3__45__cpo5beginE:
	.zero		1
	.type		_ZN40_INTERNAL_a218b387_4_k_cu_c73813c4_280924cuda3std3__442_GLOBAL__N__a218b387_4_k_cu_c73813c4_280926ignoreE,@object
	.size		_ZN40_INTERNAL_a218b387_4_k_cu_c73813c4_280924cuda3std3__442_GLOBAL__N__a218b387_4_k_cu_c73813c4_280926ignoreE,(_ZN40_INTERNAL_a218b387_4_k_cu_c73813c4_280924cute7productE - _ZN40_INTERNAL_a218b387_4_k_cu_c73813c4_280924cuda3std3__442_GLOBAL__N__a218b387_4_k_cu_c73813c4_280926ignoreE)
_ZN40_INTERNAL_a218b387_4_k_cu_c73813c4_280924cuda3std3__442_GLOBAL__N__a218b387_4_k_cu_c73813c4_280926ignoreE:
	.zero		1
	.type		_ZN40_INTERNAL_a218b387_4_k_cu_c73813c4_280924cute7productE,@object
	.size		_ZN40_INTERNAL_a218b387_4_k_cu_c73813c4_280924cute7productE,(_ZN40_INTERNAL_a218b387_4_k_cu_c73813c4_280924cuda3std3__45__cpo3endE - _ZN40_INTERNAL_a218b387_4_k_cu_c73813c4_280924cute7productE)
_ZN40_INTERNAL_a218b387_4_k_cu_c73813c4_280924cute7productE:
	.zero		1
	.type		_ZN40_INTERNAL_a218b387_4_k_cu_c73813c4_280924cuda3std3__45__cpo3endE,@object
	.size		_ZN40_INTERNAL_a218b387_4_k_cu_c73813c4_280924cuda3std3__45__cpo3endE,(_ZN40_INTERNAL_a218b387_4_k_cu_c73813c4_280924cuda3std3__419piecewise_constructE - _ZN40_INTERNAL_a218b387_4_k_cu_c73813c4_280924cuda3std3__45__cpo3endE)
_ZN40_INTERNAL_a218b387_4_k_cu_c73813c4_280924cuda3std3__45__cpo3endE:
	.zero		1
	.type		_ZN40_INTERNAL_a218b387_4_k_cu_c73813c4_280924cuda3std3__419piecewise_constructE,@object
	.size		_ZN40_INTERNAL_a218b387_4_k_cu_c73813c4_280924cuda3std3__419piecewise_constructE,(_ZN40_INTERNAL_a218b387_4_k_cu_c73813c4_280924cuda3std3__45__cpo4cendE - _ZN40_INTERNAL_a218b387_4_k_cu_c73813c4_280924cuda3std3__419piecewise_constructE)
_ZN40_INTERNAL_a218b387_4_k_cu_c73813c4_280924cuda3std3__419piecewise_constructE:
	.zero		1
	.type		_ZN40_INTERNAL_a218b387_4_k_cu_c73813c4_280924cuda3std3__45__cpo4cendE,@object
	.size		_ZN40_INTERNAL_a218b387_4_k_cu_c73813c4_280924cuda3std3__45__cpo4cendE,(_ZN40_INTERNAL_a218b387_4_k_cu_c73813c4_280924cuda3std6ranges3__45__cpo4swapE - _ZN40_INTERNAL_a218b387_4_k_cu_c73813c4_280924cuda3std3__45__cpo4cendE)
_ZN40_INTERNAL_a218b387_4_k_cu_c73813c4_280924cuda3std3__45__cpo4cendE:
	.zero		1
	.type		_ZN40_INTERNAL_a218b387_4_k_cu_c73813c4_280924cuda3std6ranges3__45__cpo4swapE,@object
	.size		_ZN40_INTERNAL_a218b387_4_k_cu_c73813c4_280924cuda3std6ranges3__45__cpo4swapE,(.L_10 - _ZN40_INTERNAL_a218b387_4_k_cu_c73813c4_280924cuda3std6ranges3__45__cpo4swapE)
_ZN40_INTERNAL_a218b387_4_k_cu_c73813c4_280924cuda3std6ranges3__45__cpo4swapE:
	.zero		1
.L_10:


//--------------------- .nv.constant0._ZN7cutlass13device_kernelINS_4gemm6kernel13GemmUniversalIN4cute5tupleIJiiiiEEENS1_10collective13CollectiveMmaINS1_35MainloopSm100TmaUmmaWarpSpecializedILi2ELi2ELi2ENS5_IJNS4_1CILi1EEESB_SB_EEEEENS5_IJNSA_ILi128EEENSA_ILi256EEENSA_ILi32EEEEEEfNS5_IJlSB_lEEEfSI_NS4_8TiledMMAINS4_8MMA_AtomIJNS4_17SM100_MMA_TF32_SSINS_10tfloat32_tESM_fLi128ELi256ELNS4_4UMMA5MajorE0ELSO_0ELNSN_7ScaleInE0ELSP_0EEEEEENS4_6LayoutISC_NS5_IJNSA_ILi0EEEST_ST_EEEEENS5_IJNS4_10UnderscoreESW_SW_EEEEENS4_13SM90_TMA_LOADENS4_14ComposedLayoutINS4_7SwizzleILi3ELi4ELi3EEENS4_18smem_ptr_flag_bitsILi32EEENSS_INS5_IJNSA_ILi8EEESG_EEENS5_IJSG_SB_EEEEEEEvNS4_8identityESZ_S19_vS1A_EENS_8epilogue10collective18CollectiveEpilogueINS1C_23Sm100TmaWarpSpecializedILi4ELi2ELi32ELb1ELb0EEEJSH_NS5_IJNSS_ISE_SB_EENSS_ISG_SB_EEEEEfSI_fSI_NS1C_6fusion15FusionCallbacksIS1G_NS1K_17LinearCombinationIffffLNS_15FloatRoundStyleE2EEESH_S1J_JEEENS4_5SM1004TMEM4LOAD26SM100_TMEM_LOAD_32dp32b32xESZ_S19_NS4_39AutoVectorizingCopyWithAssumedAlignmentILi128EEENS4_14SM90_TMA_STOREES19_S1V_S1V_EEEvvEEEEvNT_6ParamsE --------------------------
	.section	.nv.constant0._ZN7cutlass13device_kernelINS_4gemm6kernel13GemmUniversalIN4cute5tupleIJiiiiEEENS1_10collective13CollectiveMmaINS1_35MainloopSm100TmaUmmaWarpSpecializedILi2ELi2ELi2ENS5_IJNS4_1CILi1EEESB_SB_EEEEENS5_IJNSA_ILi128EEENSA_ILi256EEENSA_ILi32EEEEEEfNS5_IJlSB_lEEEfSI_NS4_8TiledMMAINS4_8MMA_AtomIJNS4_17SM100_MMA_TF32_SSINS_10tfloat32_tESM_fLi128ELi256ELNS4_4UMMA5MajorE0ELSO_0ELNSN_7ScaleInE0ELSP_0EEEEEENS4_6LayoutISC_NS5_IJNSA_ILi0EEEST_ST_EEEEENS5_IJNS4_10UnderscoreESW_SW_EEEEENS4_13SM90_TMA_LOADENS4_14ComposedLayoutINS4_7SwizzleILi3ELi4ELi3EEENS4_18smem_ptr_flag_bitsILi32EEENSS_INS5_IJNSA_ILi8EEESG_EEENS5_IJSG_SB_EEEEEEEvNS4_8identityESZ_S19_vS1A_EENS_8epilogue10collective18CollectiveEpilogueINS1C_23Sm100TmaWarpSpecializedILi4ELi2ELi32ELb1ELb0EEEJSH_NS5_IJNSS_ISE_SB_EENSS_ISG_SB_EEEEEfSI_fSI_NS1C_6fusion15FusionCallbacksIS1G_NS1K_17LinearCombinationIffffLNS_15FloatRoundStyleE2EEESH_S1J_JEEENS4_5SM1004TMEM4LOAD26SM100_TMEM_LOAD_32dp32b32xESZ_S19_NS4_39AutoVectorizingCopyWithAssumedAlignmentILi128EEENS4_14SM90_TMA_STOREES19_S1V_S1V_EEEvvEEEEvNT_6ParamsE,"a",@progbits
	.sectionflags	@""
	.align	4
.nv.constant0._ZN7cutlass13device_kernelINS_4gemm6kernel13GemmUniversalIN4cute5tupleIJiiiiEEENS1_10collective13CollectiveMmaINS1_35MainloopSm100TmaUmmaWarpSpecializedILi2ELi2ELi2ENS5_IJNS4_1CILi1EEESB_SB_EEEEENS5_IJNSA_ILi128EEENSA_ILi256EEENSA_ILi32EEEEEEfNS5_IJlSB_lEEEfSI_NS4_8TiledMMAINS4_8MMA_AtomIJNS4_17SM100_MMA_TF32_SSINS_10tfloat32_tESM_fLi128ELi256ELNS4_4UMMA5MajorE0ELSO_0ELNSN_7ScaleInE0ELSP_0EEEEEENS4_6LayoutISC_NS5_IJNSA_ILi0EEEST_ST_EEEEENS5_IJNS4_10UnderscoreESW_SW_EEEEENS4_13SM90_TMA_LOADENS4_14ComposedLayoutINS4_7SwizzleILi3ELi4ELi3EEENS4_18smem_ptr_flag_bitsILi32EEENSS_INS5_IJNSA_ILi8EEESG_EEENS5_IJSG_SB_EEEEEEEvNS4_8identityESZ_S19_vS1A_EENS_8epilogue10collective18CollectiveEpilogueINS1C_23Sm100TmaWarpSpecializedILi4ELi2ELi32ELb1ELb0EEEJSH_NS5_IJNSS_ISE_SB_EENSS_ISG_SB_EEEEEfSI_fSI_NS1C_6fusion15FusionCallbacksIS1G_NS1K_17LinearCombinationIffffLNS_15FloatRoundStyleE2EEESH_S1J_JEEENS4_5SM1004TMEM4LOAD26SM100_TMEM_LOAD_32dp32b32xESZ_S19_NS4_39AutoVectorizingCopyWithAssumedAlignmentILi128EEENS4_14SM90_TMA_STOREES19_S1V_S1V_EEEvvEEEEvNT_6ParamsE:
	.zero		2944


//--------------------- SYMBOLS --------------------------

	.type		.nv.reservedSmem.offset0,@object
	.size		.nv.reservedSmem.offset0,0x4
	.type		.nv.reservedSmem.cap,@object
	.size		.nv.reservedSmem.cap,0x4
	.type		__assertfail,@function
